//
// Generated by NVIDIA NVVM Compiler
//
// Compiler Build ID: CL-36424714
// Cuda compilation tools, release 13.0, V13.0.88
// Based on NVVM 20.0.0
//

.version 9.0
.target sm_100
.address_size 64

	// .globl	_Z10initkerneli
.extern .func  (.param .b64 func_retval0) malloc
(
	.param .b64 malloc_param_0
)
;
.global .align 4 .b8 precalc_xorwow_matrix[102400];
.global .align 4 .b8 precalc_xorwow_offset_matrix[102400];
.global .align 4 .b8 mrg32k3aM1[2304];
.global .align 4 .b8 mrg32k3aM2[2304];
.global .align 4 .b8 mrg32k3aM1SubSeq[2016];
.global .align 4 .b8 mrg32k3aM2SubSeq[2016];
.global .align 4 .b8 mrg32k3aM1Seq[2304];
.global .align 4 .b8 mrg32k3aM2Seq[2304];
.const .align 8 .b8 __cr_lgamma_table[72];
.global .align 8 .b8 curand_states[32];
.const .align 4 .u32 steps_per_kernel_call = 10000;
.const .align 4 .u32 steps_per_period = 10000;
.const .align 4 .u32 periods = 1;
.const .align 4 .u32 number_of_threads = 4;
.const .align 4 .u32 afterstep_every = 1;
.const .align 4 .f32 dt = 0f3A83126F;
.shared .align 4 .b8 data[192];
.global .align 4 .b8 __cudart_i2opi_f[24] = {65, 144, 67, 60, 153, 149, 98, 219, 192, 221, 52, 245, 209, 87, 39, 252, 41, 21, 68, 78, 110, 131, 249, 162};

.visible .entry _Z10initkerneli(
	.param .u32 _Z10initkerneli_param_0
)
{
	.reg .pred 	%p<25>;
	.reg .b32 	%r<411>;
	.reg .b64 	%rd<19>;

	ld.param.u32 	%r182, [_Z10initkerneli_param_0];
	mov.u32 	%r183, %tid.x;
	mov.u32 	%r184, %ctaid.x;
	mov.u32 	%r185, %ntid.x;
	mad.lo.s32 	%r186, %r184, %r185, %r183;
	{ // callseq 0, 0
	.param .b64 param0;
	st.param.b64 	[param0], 48;
	.param .b64 retval0;
	call.uni (retval0), 
	malloc, 
	(
	param0
	);
	ld.param.b64 	%rd8, [retval0];
	} // callseq 0
	cvt.s64.s32 	%rd2, %r186;
	xor.b32  	%r187, %r182, -1429050551;
	mul.lo.s32 	%r188, %r187, 1099087573;
	setp.gt.s32 	%p1, %r182, -1;
	selp.b32 	%r189, -644748465, -1947113066, %p1;
	add.s32 	%r190, %r189, %r188;
	add.s32 	%r191, %r190, 6615241;
	add.s32 	%r192, %r188, 123456789;
	st.v2.u32 	[%rd8], {%r191, %r192};
	xor.b32  	%r193, %r188, 362436069;
	add.s32 	%r194, %r189, 521288629;
	st.v2.u32 	[%rd8+8], {%r193, %r194};
	xor.b32  	%r195, %r189, 88675123;
	add.s32 	%r196, %r188, 5783321;
	st.v2.u32 	[%rd8+16], {%r195, %r196};
	setp.eq.s32 	%p2, %r186, 0;
	@%p2 bra 	$L__BB0_42;
	mov.b32 	%r317, 0;
	mov.u64 	%rd10, precalc_xorwow_matrix;
	mov.u64 	%rd18, %rd2;
$L__BB0_2:
	and.b64  	%rd4, %rd18, 3;
	setp.eq.s64 	%p3, %rd4, 0;
	@%p3 bra 	$L__BB0_41;
	mul.wide.u32 	%rd9, %r317, 3200;
	add.s64 	%rd5, %rd10, %rd9;
	cvt.u32.u64 	%r2, %rd4;
	mov.b32 	%r318, 0;
$L__BB0_4:
	mov.b32 	%r331, 0;
	mov.u32 	%r332, %r331;
	mov.u32 	%r333, %r331;
	mov.u32 	%r334, %r331;
	mov.u32 	%r335, %r331;
	mov.u32 	%r324, %r331;
$L__BB0_5:
	mul.wide.u32 	%rd11, %r324, 4;
	add.s64 	%rd12, %rd8, %rd11;
	ld.u32 	%r10, [%rd12+4];
	shl.b32 	%r11, %r324, 5;
	mov.b32 	%r330, 0;
$L__BB0_6:
	.pragma "nounroll";
	shr.u32 	%r201, %r10, %r330;
	and.b32  	%r202, %r201, 1;
	setp.eq.b32 	%p4, %r202, 1;
	not.pred 	%p5, %p4;
	add.s32 	%r203, %r11, %r330;
	mul.lo.s32 	%r204, %r203, 5;
	mul.wide.u32 	%rd13, %r204, 4;
	add.s64 	%rd6, %rd5, %rd13;
	@%p5 bra 	$L__BB0_8;
	ld.global.u32 	%r205, [%rd6];
	xor.b32  	%r335, %r335, %r205;
	ld.global.u32 	%r206, [%rd6+4];
	xor.b32  	%r334, %r334, %r206;
	ld.global.u32 	%r207, [%rd6+8];
	xor.b32  	%r333, %r333, %r207;
	ld.global.u32 	%r208, [%rd6+12];
	xor.b32  	%r332, %r332, %r208;
	ld.global.u32 	%r209, [%rd6+16];
	xor.b32  	%r331, %r331, %r209;
$L__BB0_8:
	and.b32  	%r211, %r201, 2;
	setp.eq.s32 	%p6, %r211, 0;
	@%p6 bra 	$L__BB0_10;
	ld.global.u32 	%r212, [%rd6+20];
	xor.b32  	%r335, %r335, %r212;
	ld.global.u32 	%r213, [%rd6+24];
	xor.b32  	%r334, %r334, %r213;
	ld.global.u32 	%r214, [%rd6+28];
	xor.b32  	%r333, %r333, %r214;
	ld.global.u32 	%r215, [%rd6+32];
	xor.b32  	%r332, %r332, %r215;
	ld.global.u32 	%r216, [%rd6+36];
	xor.b32  	%r331, %r331, %r216;
$L__BB0_10:
	and.b32  	%r218, %r201, 4;
	setp.eq.s32 	%p7, %r218, 0;
	@%p7 bra 	$L__BB0_12;
	ld.global.u32 	%r219, [%rd6+40];
	xor.b32  	%r335, %r335, %r219;
	ld.global.u32 	%r220, [%rd6+44];
	xor.b32  	%r334, %r334, %r220;
	ld.global.u32 	%r221, [%rd6+48];
	xor.b32  	%r333, %r333, %r221;
	ld.global.u32 	%r222, [%rd6+52];
	xor.b32  	%r332, %r332, %r222;
	ld.global.u32 	%r223, [%rd6+56];
	xor.b32  	%r331, %r331, %r223;
$L__BB0_12:
	and.b32  	%r225, %r201, 8;
	setp.eq.s32 	%p8, %r225, 0;
	@%p8 bra 	$L__BB0_14;
	ld.global.u32 	%r226, [%rd6+60];
	xor.b32  	%r335, %r335, %r226;
	ld.global.u32 	%r227, [%rd6+64];
	xor.b32  	%r334, %r334, %r227;
	ld.global.u32 	%r228, [%rd6+68];
	xor.b32  	%r333, %r333, %r228;
	ld.global.u32 	%r229, [%rd6+72];
	xor.b32  	%r332, %r332, %r229;
	ld.global.u32 	%r230, [%rd6+76];
	xor.b32  	%r331, %r331, %r230;
$L__BB0_14:
	and.b32  	%r232, %r201, 16;
	setp.eq.s32 	%p9, %r232, 0;
	@%p9 bra 	$L__BB0_16;
	ld.global.u32 	%r233, [%rd6+80];
	xor.b32  	%r335, %r335, %r233;
	ld.global.u32 	%r234, [%rd6+84];
	xor.b32  	%r334, %r334, %r234;
	ld.global.u32 	%r235, [%rd6+88];
	xor.b32  	%r333, %r333, %r235;
	ld.global.u32 	%r236, [%rd6+92];
	xor.b32  	%r332, %r332, %r236;
	ld.global.u32 	%r237, [%rd6+96];
	xor.b32  	%r331, %r331, %r237;
$L__BB0_16:
	and.b32  	%r239, %r201, 32;
	setp.eq.s32 	%p10, %r239, 0;
	@%p10 bra 	$L__BB0_18;
	ld.global.u32 	%r240, [%rd6+100];
	xor.b32  	%r335, %r335, %r240;
	ld.global.u32 	%r241, [%rd6+104];
	xor.b32  	%r334, %r334, %r241;
	ld.global.u32 	%r242, [%rd6+108];
	xor.b32  	%r333, %r333, %r242;
	ld.global.u32 	%r243, [%rd6+112];
	xor.b32  	%r332, %r332, %r243;
	ld.global.u32 	%r244, [%rd6+116];
	xor.b32  	%r331, %r331, %r244;
$L__BB0_18:
	and.b32  	%r246, %r201, 64;
	setp.eq.s32 	%p11, %r246, 0;
	@%p11 bra 	$L__BB0_20;
	ld.global.u32 	%r247, [%rd6+120];
	xor.b32  	%r335, %r335, %r247;
	ld.global.u32 	%r248, [%rd6+124];
	xor.b32  	%r334, %r334, %r248;
	ld.global.u32 	%r249, [%rd6+128];
	xor.b32  	%r333, %r333, %r249;
	ld.global.u32 	%r250, [%rd6+132];
	xor.b32  	%r332, %r332, %r250;
	ld.global.u32 	%r251, [%rd6+136];
	xor.b32  	%r331, %r331, %r251;
$L__BB0_20:
	and.b32  	%r253, %r201, 128;
	setp.eq.s32 	%p12, %r253, 0;
	@%p12 bra 	$L__BB0_22;
	ld.global.u32 	%r254, [%rd6+140];
	xor.b32  	%r335, %r335, %r254;
	ld.global.u32 	%r255, [%rd6+144];
	xor.b32  	%r334, %r334, %r255;
	ld.global.u32 	%r256, [%rd6+148];
	xor.b32  	%r333, %r333, %r256;
	ld.global.u32 	%r257, [%rd6+152];
	xor.b32  	%r332, %r332, %r257;
	ld.global.u32 	%r258, [%rd6+156];
	xor.b32  	%r331, %r331, %r258;
$L__BB0_22:
	and.b32  	%r260, %r201, 256;
	setp.eq.s32 	%p13, %r260, 0;
	@%p13 bra 	$L__BB0_24;
	ld.global.u32 	%r261, [%rd6+160];
	xor.b32  	%r335, %r335, %r261;
	ld.global.u32 	%r262, [%rd6+164];
	xor.b32  	%r334, %r334, %r262;
	ld.global.u32 	%r263, [%rd6+168];
	xor.b32  	%r333, %r333, %r263;
	ld.global.u32 	%r264, [%rd6+172];
	xor.b32  	%r332, %r332, %r264;
	ld.global.u32 	%r265, [%rd6+176];
	xor.b32  	%r331, %r331, %r265;
$L__BB0_24:
	and.b32  	%r267, %r201, 512;
	setp.eq.s32 	%p14, %r267, 0;
	@%p14 bra 	$L__BB0_26;
	ld.global.u32 	%r268, [%rd6+180];
	xor.b32  	%r335, %r335, %r268;
	ld.global.u32 	%r269, [%rd6+184];
	xor.b32  	%r334, %r334, %r269;
	ld.global.u32 	%r270, [%rd6+188];
	xor.b32  	%r333, %r333, %r270;
	ld.global.u32 	%r271, [%rd6+192];
	xor.b32  	%r332, %r332, %r271;
	ld.global.u32 	%r272, [%rd6+196];
	xor.b32  	%r331, %r331, %r272;
$L__BB0_26:
	and.b32  	%r274, %r201, 1024;
	setp.eq.s32 	%p15, %r274, 0;
	@%p15 bra 	$L__BB0_28;
	ld.global.u32 	%r275, [%rd6+200];
	xor.b32  	%r335, %r335, %r275;
	ld.global.u32 	%r276, [%rd6+204];
	xor.b32  	%r334, %r334, %r276;
	ld.global.u32 	%r277, [%rd6+208];
	xor.b32  	%r333, %r333, %r277;
	ld.global.u32 	%r278, [%rd6+212];
	xor.b32  	%r332, %r332, %r278;
	ld.global.u32 	%r279, [%rd6+216];
	xor.b32  	%r331, %r331, %r279;
$L__BB0_28:
	and.b32  	%r281, %r201, 2048;
	setp.eq.s32 	%p16, %r281, 0;
	@%p16 bra 	$L__BB0_30;
	ld.global.u32 	%r282, [%rd6+220];
	xor.b32  	%r335, %r335, %r282;
	ld.global.u32 	%r283, [%rd6+224];
	xor.b32  	%r334, %r334, %r283;
	ld.global.u32 	%r284, [%rd6+228];
	xor.b32  	%r333, %r333, %r284;
	ld.global.u32 	%r285, [%rd6+232];
	xor.b32  	%r332, %r332, %r285;
	ld.global.u32 	%r286, [%rd6+236];
	xor.b32  	%r331, %r331, %r286;
$L__BB0_30:
	and.b32  	%r288, %r201, 4096;
	setp.eq.s32 	%p17, %r288, 0;
	@%p17 bra 	$L__BB0_32;
	ld.global.u32 	%r289, [%rd6+240];
	xor.b32  	%r335, %r335, %r289;
	ld.global.u32 	%r290, [%rd6+244];
	xor.b32  	%r334, %r334, %r290;
	ld.global.u32 	%r291, [%rd6+248];
	xor.b32  	%r333, %r333, %r291;
	ld.global.u32 	%r292, [%rd6+252];
	xor.b32  	%r332, %r332, %r292;
	ld.global.u32 	%r293, [%rd6+256];
	xor.b32  	%r331, %r331, %r293;
$L__BB0_32:
	and.b32  	%r295, %r201, 8192;
	setp.eq.s32 	%p18, %r295, 0;
	@%p18 bra 	$L__BB0_34;
	ld.global.u32 	%r296, [%rd6+260];
	xor.b32  	%r335, %r335, %r296;
	ld.global.u32 	%r297, [%rd6+264];
	xor.b32  	%r334, %r334, %r297;
	ld.global.u32 	%r298, [%rd6+268];
	xor.b32  	%r333, %r333, %r298;
	ld.global.u32 	%r299, [%rd6+272];
	xor.b32  	%r332, %r332, %r299;
	ld.global.u32 	%r300, [%rd6+276];
	xor.b32  	%r331, %r331, %r300;
$L__BB0_34:
	and.b32  	%r302, %r201, 16384;
	setp.eq.s32 	%p19, %r302, 0;
	@%p19 bra 	$L__BB0_36;
	ld.global.u32 	%r303, [%rd6+280];
	xor.b32  	%r335, %r335, %r303;
	ld.global.u32 	%r304, [%rd6+284];
	xor.b32  	%r334, %r334, %r304;
	ld.global.u32 	%r305, [%rd6+288];
	xor.b32  	%r333, %r333, %r305;
	ld.global.u32 	%r306, [%rd6+292];
	xor.b32  	%r332, %r332, %r306;
	ld.global.u32 	%r307, [%rd6+296];
	xor.b32  	%r331, %r331, %r307;
$L__BB0_36:
	and.b32  	%r309, %r201, 32768;
	setp.eq.s32 	%p20, %r309, 0;
	@%p20 bra 	$L__BB0_38;
	ld.global.u32 	%r310, [%rd6+300];
	xor.b32  	%r335, %r335, %r310;
	ld.global.u32 	%r311, [%rd6+304];
	xor.b32  	%r334, %r334, %r311;
	ld.global.u32 	%r312, [%rd6+308];
	xor.b32  	%r333, %r333, %r312;
	ld.global.u32 	%r313, [%rd6+312];
	xor.b32  	%r332, %r332, %r313;
	ld.global.u32 	%r314, [%rd6+316];
	xor.b32  	%r331, %r331, %r314;
$L__BB0_38:
	add.s32 	%r330, %r330, 16;
	setp.ne.s32 	%p21, %r330, 32;
	@%p21 bra 	$L__BB0_6;
	mad.lo.s32 	%r315, %r324, -31, %r11;
	add.s32 	%r324, %r315, 1;
	setp.ne.s32 	%p22, %r324, 5;
	@%p22 bra 	$L__BB0_5;
	st.u32 	[%rd8+4], %r335;
	st.u32 	[%rd8+8], %r334;
	st.u32 	[%rd8+12], %r333;
	st.u32 	[%rd8+16], %r332;
	st.u32 	[%rd8+20], %r331;
	add.s32 	%r318, %r318, 1;
	setp.lt.u32 	%p23, %r318, %r2;
	@%p23 bra 	$L__BB0_4;
$L__BB0_41:
	shr.u64 	%rd7, %rd18, 2;
	add.s32 	%r317, %r317, 1;
	setp.gt.u64 	%p24, %rd18, 3;
	mov.u64 	%rd18, %rd7;
	@%p24 bra 	$L__BB0_2;
$L__BB0_42:
	mov.b32 	%r316, 0;
	st.v2.u32 	[%rd8+24], {%r316, %r316};
	st.u32 	[%rd8+32], %r316;
	mov.b64 	%rd14, 0;
	st.u64 	[%rd8+40], %rd14;
	shl.b64 	%rd15, %rd2, 3;
	mov.u64 	%rd16, curand_states;
	add.s64 	%rd17, %rd16, %rd15;
	st.global.u64 	[%rd17], %rd8;
	ret;

}
	// .globl	prepare_simulation
.visible .entry prepare_simulation(
	.param .u64 .ptr .align 1 prepare_simulation_param_0,
	.param .u64 .ptr .align 1 prepare_simulation_param_1
)
{
	.reg .b32 	%r<9>;
	.reg .b32 	%f<10>;

	mov.u32 	%r1, %tid.x;
	mov.u32 	%r2, %tid.y;
	shl.b32 	%r3, %r2, 1;
	add.s32 	%r4, %r3, %r1;
	mov.u32 	%r5, data;
	mad.lo.s32 	%r6, %r4, 48, %r5;
	mov.b32 	%r7, 0;
	st.shared.u32 	[%r6], %r7;
	mov.b32 	%r8, 1078110580;
	st.shared.u32 	[%r6+4], %r8;
	st.shared.u32 	[%r6+8], %r7;
	st.shared.u32 	[%r6+12], %r7;
	st.shared.u32 	[%r6+16], %r7;
	st.shared.u32 	[%r6+20], %r7;
	st.shared.u32 	[%r6+24], %r7;
	st.shared.u32 	[%r6+28], %r7;
	mov.f32 	%f1, 0fBDCCCCD4;
	mul.rn.f32 	%f2, %f1, %f1;
	fma.rn.f32 	%f3, %f2, 0fBDCCCCD4, 0f00000000;
	fma.rn.f32 	%f4, %f2, 0fB94D4153, 0f3C0885E4;
	fma.rn.f32 	%f5, %f4, %f2, 0fBE2AAAA8;
	fma.rn.f32 	%f6, %f5, %f3, 0fBDCCCCD4;
	mov.f32 	%f7, 0f00000000;
	sub.f32 	%f8, %f7, %f6;
	mul.f32 	%f9, %f8, 0fC0A00000;
	st.shared.f32 	[%r6+32], %f9;
	ret;

}
	// .globl	continue_simulation
.visible .entry continue_simulation(
	.param .u64 .ptr .align 1 continue_simulation_param_0,
	.param .u64 .ptr .align 1 continue_simulation_param_1
)
{
	.local .align 4 .b8 	__local_depot2[28];
	.reg .b64 	%SP;
	.reg .b64 	%SPL;
	.reg .pred 	%p<12>;
	.reg .b32 	%r<64>;
	.reg .b32 	%f<97>;
	.reg .b64 	%rd<21>;
	.reg .b64 	%fd<7>;

	mov.u64 	%SPL, __local_depot2;
	add.u64 	%rd1, %SPL, 0;
	mov.u32 	%r25, %tid.x;
	mov.u32 	%r26, %tid.y;
	shl.b32 	%r27, %r26, 1;
	add.s32 	%r28, %r27, %r25;
	mov.u32 	%r29, data;
	mad.lo.s32 	%r1, %r28, 48, %r29;
	ld.shared.f32 	%f43, [%r1];
	cvt.rzi.s32.f32 	%r58, %f43;
	ld.shared.f32 	%f94, [%r1+4];
	ld.shared.f32 	%f83, [%r1+8];
	ld.shared.f32 	%f86, [%r1+12];
	ld.shared.f32 	%f93, [%r1+16];
	ld.shared.f32 	%f81, [%r1+20];
	ld.shared.f32 	%f88, [%r1+24];
	ld.shared.f32 	%f95, [%r1+28];
	ld.shared.f32 	%f96, [%r1+32];
	ld.const.u32 	%r3, [steps_per_kernel_call];
	setp.lt.s32 	%p1, %r3, 1;
	mov.u32 	%r63, %r58;
	@%p1 bra 	$L__BB2_13;
	ld.const.f32 	%f9, [dt];
	ld.const.u32 	%r4, [steps_per_period];
	add.s32 	%r63, %r58, %r3;
	mov.b32 	%r57, 0;
	mov.u64 	%rd10, __cudart_i2opi_f;
	mov.f32 	%f78, %f94;
	mov.f32 	%f79, %f93;
$L__BB2_2:
	fma.rn.f32 	%f93, %f96, %f9, %f79;
	fma.rn.f32 	%f94, %f79, %f9, %f78;
	cvt.f64.f32 	%fd1, %f79;
	mul.f32 	%f44, %f78, 0f3F22F983;
	cvt.rni.s32.f32 	%r62, %f44;
	cvt.rn.f32.s32 	%f45, %r62;
	fma.rn.f32 	%f46, %f45, 0fBFC90FDA, %f78;
	fma.rn.f32 	%f47, %f45, 0fB3A22168, %f46;
	fma.rn.f32 	%f84, %f45, 0fA7C234C5, %f47;
	abs.f32 	%f21, %f78;
	setp.ltu.f32 	%p2, %f21, 0f47CE4780;
	@%p2 bra 	$L__BB2_10;
	setp.neu.f32 	%p3, %f21, 0f7F800000;
	@%p3 bra 	$L__BB2_5;
	mov.f32 	%f50, 0f00000000;
	mul.rn.f32 	%f84, %f78, %f50;
	mov.b32 	%r62, 0;
	bra.uni 	$L__BB2_10;
$L__BB2_5:
	mov.b32 	%r9, %f78;
	shl.b32 	%r32, %r9, 8;
	or.b32  	%r10, %r32, -2147483648;
	mov.b64 	%rd20, 0;
	mov.b32 	%r59, 0;
	mov.u64 	%rd18, %rd10;
	mov.u64 	%rd19, %rd1;
$L__BB2_6:
	.pragma "nounroll";
	ld.global.nc.u32 	%r33, [%rd18];
	mad.wide.u32 	%rd12, %r33, %r10, %rd20;
	shr.u64 	%rd20, %rd12, 32;
	st.local.u32 	[%rd19], %rd12;
	add.s32 	%r59, %r59, 1;
	add.s64 	%rd19, %rd19, 4;
	add.s64 	%rd18, %rd18, 4;
	setp.ne.s32 	%p4, %r59, 6;
	@%p4 bra 	$L__BB2_6;
	shr.u32 	%r34, %r9, 23;
	st.local.u32 	[%rd1+24], %rd20;
	and.b32  	%r13, %r34, 31;
	and.b32  	%r35, %r34, 224;
	add.s32 	%r36, %r35, -128;
	shr.u32 	%r37, %r36, 5;
	mul.wide.u32 	%rd13, %r37, 4;
	sub.s64 	%rd8, %rd1, %rd13;
	ld.local.u32 	%r60, [%rd8+24];
	ld.local.u32 	%r61, [%rd8+20];
	setp.eq.s32 	%p5, %r13, 0;
	@%p5 bra 	$L__BB2_9;
	shf.l.wrap.b32 	%r60, %r61, %r60, %r13;
	ld.local.u32 	%r38, [%rd8+16];
	shf.l.wrap.b32 	%r61, %r38, %r61, %r13;
$L__BB2_9:
	shr.u32 	%r39, %r60, 30;
	shf.l.wrap.b32 	%r40, %r61, %r60, 2;
	shl.b32 	%r41, %r61, 2;
	shr.u32 	%r42, %r40, 31;
	add.s32 	%r43, %r42, %r39;
	neg.s32 	%r44, %r43;
	setp.lt.s32 	%p6, %r9, 0;
	selp.b32 	%r62, %r44, %r43, %p6;
	xor.b32  	%r45, %r40, %r9;
	shr.s32 	%r46, %r40, 31;
	xor.b32  	%r47, %r46, %r40;
	xor.b32  	%r48, %r46, %r41;
	cvt.u64.u32 	%rd14, %r47;
	shl.b64 	%rd15, %rd14, 32;
	cvt.u64.u32 	%rd16, %r48;
	or.b64  	%rd17, %rd15, %rd16;
	cvt.rn.f64.s64 	%fd2, %rd17;
	mul.f64 	%fd3, %fd2, 0d3BF921FB54442D19;
	cvt.rn.f32.f64 	%f48, %fd3;
	neg.f32 	%f49, %f48;
	setp.lt.s32 	%p7, %r45, 0;
	selp.f32 	%f84, %f49, %f48, %p7;
$L__BB2_10:
	mul.rn.f32 	%f51, %f84, %f84;
	and.b32  	%r50, %r62, 1;
	setp.eq.b32 	%p8, %r50, 1;
	selp.f32 	%f52, 0f3F800000, %f84, %p8;
	fma.rn.f32 	%f53, %f51, %f52, 0f00000000;
	fma.rn.f32 	%f54, %f51, 0f37CBAC00, 0fBAB607ED;
	selp.f32 	%f55, %f54, 0fB94D4153, %p8;
	selp.f32 	%f56, 0f3D2AAABB, 0f3C0885E4, %p8;
	fma.rn.f32 	%f57, %f55, %f51, %f56;
	selp.f32 	%f58, 0fBEFFFFFF, 0fBE2AAAA8, %p8;
	fma.rn.f32 	%f59, %f57, %f51, %f58;
	fma.rn.f32 	%f60, %f59, %f53, %f52;
	and.b32  	%r51, %r62, 2;
	setp.eq.s32 	%p9, %r51, 0;
	mov.f32 	%f61, 0f00000000;
	sub.f32 	%f62, %f61, %f60;
	selp.f32 	%f63, %f60, %f62, %p9;
	cvt.f64.f32 	%fd4, %f63;
	mul.f64 	%fd5, %fd4, 0dC014000000000000;
	fma.rn.f64 	%fd6, %fd1, 0dBFD0000000000000, %fd5;
	cvt.rn.f32.f64 	%f96, %fd6;
	add.f32 	%f95, %f95, %f9;
	sub.f32 	%f64, %f94, %f83;
	rem.s32 	%r52, %r58, %r4;
	add.s32 	%r53, %r52, 1;
	cvt.rn.f32.s32 	%f65, %r53;
	div.rn.f32 	%f66, %f64, %f65;
	add.f32 	%f83, %f83, %f66;
	sub.f32 	%f67, %f93, %f81;
	div.rn.f32 	%f68, %f67, %f65;
	add.f32 	%f81, %f81, %f68;
	setp.ne.s32 	%p10, %r52, 0;
	@%p10 bra 	$L__BB2_12;
	div.s32 	%r54, %r58, %r4;
	sub.f32 	%f70, %f83, %f86;
	rem.s32 	%r55, %r54, %r4;
	add.s32 	%r56, %r55, 1;
	cvt.rn.f32.s32 	%f71, %r56;
	div.rn.f32 	%f72, %f70, %f71;
	add.f32 	%f86, %f86, %f72;
	sub.f32 	%f73, %f81, %f88;
	div.rn.f32 	%f74, %f73, %f71;
	add.f32 	%f88, %f88, %f74;
	mov.f32 	%f83, 0f00000000;
	mov.f32 	%f81, %f83;
$L__BB2_12:
	add.s32 	%r58, %r58, 1;
	add.s32 	%r57, %r57, 1;
	setp.ne.s32 	%p11, %r57, %r3;
	mov.f32 	%f78, %f94;
	mov.f32 	%f79, %f93;
	@%p11 bra 	$L__BB2_2;
$L__BB2_13:
	cvt.rn.f32.s32 	%f75, %r63;
	st.shared.f32 	[%r1], %f75;
	st.shared.f32 	[%r1+4], %f94;
	st.shared.f32 	[%r1+8], %f83;
	st.shared.f32 	[%r1+12], %f86;
	st.shared.f32 	[%r1+16], %f93;
	st.shared.f32 	[%r1+20], %f81;
	st.shared.f32 	[%r1+24], %f88;
	st.shared.f32 	[%r1+28], %f95;
	st.shared.f32 	[%r1+32], %f96;
	ret;

}
	// .globl	end_simulation
.visible .entry end_simulation(
	.param .u64 .ptr .align 1 end_simulation_param_0,
	.param .u64 .ptr .align 1 end_simulation_param_1
)
{
	.reg .b32 	%r<8>;
	.reg .b32 	%f<7>;
	.reg .b64 	%rd<5>;

	ld.param.u64 	%rd1, [end_simulation_param_0];
	cvta.to.global.u64 	%rd2, %rd1;
	mov.u32 	%r1, %tid.x;
	mov.u32 	%r2, %tid.y;
	shl.b32 	%r3, %r2, 1;
	add.s32 	%r4, %r3, %r1;
	mov.u32 	%r5, data;
	mad.lo.s32 	%r6, %r4, 48, %r5;
	ld.shared.f32 	%f1, [%r6+4];
	mul.lo.s32 	%r7, %r4, 6;
	mul.wide.u32 	%rd3, %r7, 4;
	add.s64 	%rd4, %rd2, %rd3;
	st.global.f32 	[%rd4], %f1;
	ld.shared.f32 	%f2, [%r6+8];
	st.global.f32 	[%rd4+4], %f2;
	ld.shared.f32 	%f3, [%r6+12];
	st.global.f32 	[%rd4+8], %f3;
	ld.shared.f32 	%f4, [%r6+16];
	st.global.f32 	[%rd4+12], %f4;
	ld.shared.f32 	%f5, [%r6+20];
	st.global.f32 	[%rd4+16], %f5;
	ld.shared.f32 	%f6, [%r6+24];
	st.global.f32 	[%rd4+20], %f6;
	ret;

}


// ===== COMPILED SASS (sm_100) =====

	.target	sm_100

	.elftype	@"ET_EXEC"


//--------------------- .note.nv.tkinfo           --------------------------
	.section	.note.nv.tkinfo,"",@"SHT_NOTE"
	.sectionflags	@"SHF_NOTE_NV_TKINFO"
	.tkinfo
        /*0018*/ 	.word	0x00000002
        /*0030*/ 	.string	""
        /*0030*/ 	.string	"ptxas"
        /*0030*/ 	.string	"Cuda compilation tools, release 13.0, V13.0.88"
        /*0030*/ 	.string	"Build cuda_13.0.r13.0/compiler.36424714_0"
        /*0030*/ 	.string	"-arch sm_100 -m 64 "



//--------------------- .note.nv.cuinfo           --------------------------
	.section	.note.nv.cuinfo,"",@"SHT_NOTE"
	.sectionflags	@"SHF_NOTE_NV_CUINFO"
        /*0018*/ 	.short	0x0002
        /*001a*/ 	.short	0x0064
        /*001c*/ 	.short	0x0082
	.zero		2


//--------------------- .nv.info                  --------------------------
	.section	.nv.info,"",@"SHT_CUDA_INFO"
	.align	4


	//----- nvinfo : EIATTR_REGCOUNT
	.align		4
        /*0000*/ 	.byte	0x04, 0x2f
        /*0002*/ 	.short	(.L_18 - .L_17)
	.align		4
.L_17:
        /*0004*/ 	.word	index@(_Z10initkerneli)
        /*0008*/ 	.word	0x0000001f


	//----- nvinfo : EIATTR_FRAME_SIZE
	.align		4
.L_18:
        /*000c*/ 	.byte	0x04, 0x11
        /*000e*/ 	.short	(.L_20 - .L_19)
	.align		4
.L_19:
        /*0010*/ 	.word	index@(_Z10initkerneli)
        /*0014*/ 	.word	0x00000000


	//----- nvinfo : EIATTR_REGCOUNT
	.align		4
.L_20:
        /*0018*/ 	.byte	0x04, 0x2f
        /*001a*/ 	.short	(.L_22 - .L_21)
	.align		4
.L_21:
        /*001c*/ 	.word	index@(prepare_simulation)
        /*0020*/ 	.word	0x0000000a


	//----- nvinfo : EIATTR_FRAME_SIZE
	.align		4
.L_22:
        /*0024*/ 	.byte	0x04, 0x11
        /*0026*/ 	.short	(.L_24 - .L_23)
	.align		4
.L_23:
        /*0028*/ 	.word	index@(prepare_simulation)
        /*002c*/ 	.word	0x00000000


	//----- nvinfo : EIATTR_REGCOUNT
	.align		4
.L_24:
        /*0030*/ 	.byte	0x04, 0x2f
        /*0032*/ 	.short	(.L_26 - .L_25)
	.align		4
.L_25:
        /*0034*/ 	.word	index@(continue_simulation)
        /*0038*/ 	.word	0x00000020


	//----- nvinfo : EIATTR_FRAME_SIZE
	.align		4
.L_26:
        /*003c*/ 	.byte	0x04, 0x11
        /*003e*/ 	.short	(.L_28 - .L_27)
	.align		4
.L_27:
        /*0040*/ 	.word	index@($__internal_0_$__cuda_sm3x_div_rn_noftz_f32_slowpath)
        /*0044*/ 	.word	0x00000000


	//----- nvinfo : EIATTR_FRAME_SIZE
	.align		4
.L_28:
        /*0048*/ 	.byte	0x04, 0x11
        /*004a*/ 	.short	(.L_30 - .L_29)
	.align		4
.L_29:
        /*004c*/ 	.word	index@(continue_simulation)
        /*0050*/ 	.word	0x00000000


	//----- nvinfo : EIATTR_REGCOUNT
	.align		4
.L_30:
        /*0054*/ 	.byte	0x04, 0x2f
        /*0056*/ 	.short	(.L_32 - .L_31)
	.align		4
.L_31:
        /*0058*/ 	.word	index@(end_simulation)
        /*005c*/ 	.word	0x00000012


	//----- nvinfo : EIATTR_FRAME_SIZE
	.align		4
.L_32:
        /*0060*/ 	.byte	0x04, 0x11
        /*0062*/ 	.short	(.L_34 - .L_33)
	.align		4
.L_33:
        /*0064*/ 	.word	index@(end_simulation)
        /*0068*/ 	.word	0x00000000


	//----- nvinfo : EIATTR_MIN_STACK_SIZE
	.align		4
.L_34:
        /*006c*/ 	.byte	0x04, 0x12
        /*006e*/ 	.short	(.L_36 - .L_35)
	.align		4
.L_35:
        /*0070*/ 	.word	index@(end_simulation)
        /*0074*/ 	.word	0x00000000


	//----- nvinfo : EIATTR_MIN_STACK_SIZE
	.align		4
.L_36:
        /*0078*/ 	.byte	0x04, 0x12
        /*007a*/ 	.short	(.L_38 - .L_37)
	.align		4
.L_37:
        /*007c*/ 	.word	index@(continue_simulation)
        /*0080*/ 	.word	0x00000000


	//----- nvinfo : EIATTR_MIN_STACK_SIZE
	.align		4
.L_38:
        /*0084*/ 	.byte	0x04, 0x12
        /*0086*/ 	.short	(.L_40 - .L_39)
	.align		4
.L_39:
        /*0088*/ 	.word	index@(prepare_simulation)
        /*008c*/ 	.word	0x00000000


	//----- nvinfo : EIATTR_MIN_STACK_SIZE
	.align		4
.L_40:
        /*0090*/ 	.byte	0x04, 0x12
        /*0092*/ 	.short	(.L_42 - .L_41)
	.align		4
.L_41:
        /*0094*/ 	.word	index@(_Z10initkerneli)
        /*0098*/ 	.word	0x00000000
.L_42:


//--------------------- .nv.compat                --------------------------
	.section	.nv.compat,"",@"SHT_CUDA_COMPAT_INFO"
	.align	4
        /*0000*/ 	.byte	0x02, 0x09, 0x00, 0x00, 0x02, 0x02, 0x01, 0x00, 0x02, 0x05, 0x05, 0x00, 0x03, 0x07, 0x01, 0x01
        /*0010*/ 	.byte	0x02, 0x03, 0x00, 0x00, 0x02, 0x06, 0x01, 0x00, 0x04, 0x0b, 0x08, 0x00, 0x01, 0x00, 0x00, 0x00
        /*0020*/ 	.byte	0x00, 0x00, 0x00, 0x00


//--------------------- .nv.info.end_simulation   --------------------------
	.section	.nv.info.end_simulation,"",@"SHT_CUDA_INFO"
	.sectionflags	@""
	.align	4


	//----- nvinfo : EIATTR_CUDA_API_VERSION
	.align		4
        /*0000*/ 	.byte	0x04, 0x37
        /*0002*/ 	.short	(.L_44 - .L_43)
.L_43:
        /*0004*/ 	.word	0x00000082


	//----- nvinfo : EIATTR_KPARAM_INFO
	.align		4
.L_44:
        /*0008*/ 	.byte	0x04, 0x17
        /*000a*/ 	.short	(.L_46 - .L_45)
.L_45:
        /*000c*/ 	.word	0x00000000
        /*0010*/ 	.short	0x0001
        /*0012*/ 	.short	0x0008
        /*0014*/ 	.byte	0x00, 0xf5, 0x21, 0x00


	//----- nvinfo : EIATTR_KPARAM_INFO
	.align		4
.L_46:
        /*0018*/ 	.byte	0x04, 0x17
        /*001a*/ 	.short	(.L_48 - .L_47)
.L_47:
        /*001c*/ 	.word	0x00000000
        /*0020*/ 	.short	0x0000
        /*0022*/ 	.short	0x0000
        /*0024*/ 	.byte	0x00, 0xf5, 0x21, 0x00


	//----- nvinfo : EIATTR_SPARSE_MMA_MASK
	.align		4
.L_48:
        /*0028*/ 	.byte	0x03, 0x50
        /*002a*/ 	.short	0x0000


	//----- nvinfo : EIATTR_MAXREG_COUNT
	.align		4
        /*002c*/ 	.byte	0x03, 0x1b
        /*002e*/ 	.short	0x00ff


	//----- nvinfo : EIATTR_MERCURY_ISA_VERSION
	.align		4
        /*0030*/ 	.byte	0x03, 0x5f
        /*0032*/ 	.short	0x0101


	//----- nvinfo : EIATTR_UNUSED_LOAD_BYTE_OFFSET
	.align		4
        /*0034*/ 	.byte	0x04, 0x44
        /*0036*/ 	.short	(.L_50 - .L_49)


	//   ....[0]....
.L_49:
        /*0038*/ 	.word	0x000000b0
        /*003c*/ 	.word	0x0000fff0


	//   ....[1]....
        /*0040*/ 	.word	0x000000c0
        /*0044*/ 	.word	0x00000fff


	//----- nvinfo : EIATTR_VRC_CTA_INIT_COUNT
	.align		4
.L_50:
        /*0048*/ 	.byte	0x02, 0x4a
	.zero		1
	.zero		1


	//----- nvinfo : EIATTR_EXIT_INSTR_OFFSETS
	.align		4
        /*004c*/ 	.byte	0x04, 0x1c
        /*004e*/ 	.short	(.L_52 - .L_51)


	//   ....[0]....
.L_51:
        /*0050*/ 	.word	0x00000140


	//----- nvinfo : EIATTR_CBANK_PARAM_SIZE
	.align		4
.L_52:
        /*0054*/ 	.byte	0x03, 0x19
        /*0056*/ 	.short	0x0010


	//----- nvinfo : EIATTR_PARAM_CBANK
	.align		4
        /*0058*/ 	.byte	0x04, 0x0a
        /*005a*/ 	.short	(.L_54 - .L_53)
	.align		4
.L_53:
        /*005c*/ 	.word	index@(.nv.constant0.end_simulation)
        /*0060*/ 	.short	0x0380
        /*0062*/ 	.short	0x0010


	//----- nvinfo : EIATTR_SW_WAR
	.align		4
.L_54:
        /*0064*/ 	.byte	0x04, 0x36
        /*0066*/ 	.short	(.L_56 - .L_55)
.L_55:
        /*0068*/ 	.word	0x00000008
.L_56:


//--------------------- .nv.info.continue_simulation --------------------------
	.section	.nv.info.continue_simulation,"",@"SHT_CUDA_INFO"
	.sectionflags	@""
	.align	4


	//----- nvinfo : EIATTR_CUDA_API_VERSION
	.align		4
        /*0000*/ 	.byte	0x04, 0x37
        /*0002*/ 	.short	(.L_58 - .L_57)
.L_57:
        /*0004*/ 	.word	0x00000082


	//----- nvinfo : EIATTR_KPARAM_INFO
	.align		4
.L_58:
        /*0008*/ 	.byte	0x04, 0x17
        /*000a*/ 	.short	(.L_60 - .L_59)
.L_59:
        /*000c*/ 	.word	0x00000000
        /*0010*/ 	.short	0x0001
        /*0012*/ 	.short	0x0008
        /*0014*/ 	.byte	0x00, 0xf5, 0x21, 0x00


	//----- nvinfo : EIATTR_KPARAM_INFO
	.align		4
.L_60:
        /*0018*/ 	.byte	0x04, 0x17
        /*001a*/ 	.short	(.L_62 - .L_61)
.L_61:
        /*001c*/ 	.word	0x00000000
        /*0020*/ 	.short	0x0000
        /*0022*/ 	.short	0x0000
        /*0024*/ 	.byte	0x00, 0xf5, 0x21, 0x00


	//----- nvinfo : EIATTR_SPARSE_MMA_MASK
	.align		4
.L_62:
        /*0028*/ 	.byte	0x03, 0x50
        /*002a*/ 	.short	0x0000


	//----- nvinfo : EIATTR_MAXREG_COUNT
	.align		4
        /*002c*/ 	.byte	0x03, 0x1b
        /*002e*/ 	.short	0x00ff


	//----- nvinfo : EIATTR_MERCURY_ISA_VERSION
	.align		4
        /*0030*/ 	.byte	0x03, 0x5f
        /*0032*/ 	.short	0x0101


	//----- nvinfo : EIATTR_VRC_CTA_INIT_COUNT
	.align		4
        /*0034*/ 	.byte	0x02, 0x4a
	.zero		1
	.zero		1


	//----- nvinfo : EIATTR_EXIT_INSTR_OFFSETS
	.align		4
        /*0038*/ 	.byte	0x04, 0x1c
        /*003a*/ 	.short	(.L_64 - .L_63)


	//   ....[0]....
.L_63:
        /*003c*/ 	.word	0x00001250


	//----- nvinfo : EIATTR_CRS_STACK_SIZE
	.align		4
.L_64:
        /*0040*/ 	.byte	0x04, 0x1e
        /*0042*/ 	.short	(.L_66 - .L_65)
.L_65:
        /*0044*/ 	.word	0x00000000


	//----- nvinfo : EIATTR_CBANK_PARAM_SIZE
	.align		4
.L_66:
        /*0048*/ 	.byte	0x03, 0x19
        /*004a*/ 	.short	0x0010


	//----- nvinfo : EIATTR_PARAM_CBANK
	.align		4
        /*004c*/ 	.byte	0x04, 0x0a
        /*004e*/ 	.short	(.L_68 - .L_67)
	.align		4
.L_67:
        /*0050*/ 	.word	index@(.nv.constant0.continue_simulation)
        /*0054*/ 	.short	0x0380
        /*0056*/ 	.short	0x0010


	//----- nvinfo : EIATTR_SW_WAR
	.align		4
.L_68:
        /*0058*/ 	.byte	0x04, 0x36
        /*005a*/ 	.short	(.L_70 - .L_69)
.L_69:
        /*005c*/ 	.word	0x00000008
.L_70:


//--------------------- .nv.info.prepare_simulation --------------------------
	.section	.nv.info.prepare_simulation,"",@"SHT_CUDA_INFO"
	.sectionflags	@""
	.align	4


	//----- nvinfo : EIATTR_CUDA_API_VERSION
	.align		4
        /*0000*/ 	.byte	0x04, 0x37
        /*0002*/ 	.short	(.L_72 - .L_71)
.L_71:
        /*0004*/ 	.word	0x00000082


	//----- nvinfo : EIATTR_KPARAM_INFO
	.align		4
.L_72:
        /*0008*/ 	.byte	0x04, 0x17
        /*000a*/ 	.short	(.L_74 - .L_73)
.L_73:
        /*000c*/ 	.word	0x00000000
        /*0010*/ 	.short	0x0001
        /*0012*/ 	.short	0x0008
        /*0014*/ 	.byte	0x00, 0xf5, 0x21, 0x00


	//----- nvinfo : EIATTR_KPARAM_INFO
	.align		4
.L_74:
        /*0018*/ 	.byte	0x04, 0x17
        /*001a*/ 	.short	(.L_76 - .L_75)
.L_75:
        /*001c*/ 	.word	0x00000000
        /*0020*/ 	.short	0x0000
        /*0022*/ 	.short	0x0000
        /*0024*/ 	.byte	0x00, 0xf5, 0x21, 0x00


	//----- nvinfo : EIATTR_SPARSE_MMA_MASK
	.align		4
.L_76:
        /*0028*/ 	.byte	0x03, 0x50
        /*002a*/ 	.short	0x0000


	//----- nvinfo : EIATTR_MAXREG_COUNT
	.align		4
        /*002c*/ 	.byte	0x03, 0x1b
        /*002e*/ 	.short	0x00ff


	//----- nvinfo : EIATTR_MERCURY_ISA_VERSION
	.align		4
        /*0030*/ 	.byte	0x03, 0x5f
        /*0032*/ 	.short	0x0101


	//----- nvinfo : EIATTR_VRC_CTA_INIT_COUNT
	.align		4
        /*0034*/ 	.byte	0x02, 0x4a
	.zero		1
	.zero		1


	//----- nvinfo : EIATTR_EXIT_INSTR_OFFSETS
	.align		4
        /*0038*/ 	.byte	0x04, 0x1c
        /*003a*/ 	.short	(.L_78 - .L_77)


	//   ....[0]....
.L_77:
        /*003c*/ 	.word	0x00000160


	//----- nvinfo : EIATTR_CBANK_PARAM_SIZE
	.align		4
.L_78:
        /*0040*/ 	.byte	0x03, 0x19
        /*0042*/ 	.short	0x0010


	//----- nvinfo : EIATTR_PARAM_CBANK
	.align		4
        /*0044*/ 	.byte	0x04, 0x0a
        /*0046*/ 	.short	(.L_80 - .L_79)
	.align		4
.L_79:
        /*0048*/ 	.word	index@(.nv.constant0.prepare_simulation)
        /*004c*/ 	.short	0x0380
        /*004e*/ 	.short	0x0010


	//----- nvinfo : EIATTR_SW_WAR
	.align		4
.L_80:
        /*0050*/ 	.byte	0x04, 0x36
        /*0052*/ 	.short	(.L_82 - .L_81)
.L_81:
        /*0054*/ 	.word	0x00000008
.L_82:


//--------------------- .nv.info._Z10initkerneli  --------------------------
	.section	.nv.info._Z10initkerneli,"",@"SHT_CUDA_INFO"
	.sectionflags	@""
	.align	4


	//----- nvinfo : EIATTR_CUDA_API_VERSION
	.align		4
        /*0000*/ 	.byte	0x04, 0x37
        /*0002*/ 	.short	(.L_84 - .L_83)
.L_83:
        /*0004*/ 	.word	0x00000082


	//----- nvinfo : EIATTR_KPARAM_INFO
	.align		4
.L_84:
        /*0008*/ 	.byte	0x04, 0x17
        /*000a*/ 	.short	(.L_86 - .L_85)
.L_85:
        /*000c*/ 	.word	0x00000000
        /*0010*/ 	.short	0x0000
        /*0012*/ 	.short	0x0000
        /*0014*/ 	.byte	0x00, 0xf0, 0x11, 0x00


	//----- nvinfo : EIATTR_SPARSE_MMA_MASK
	.align		4
.L_86:
        /*0018*/ 	.byte	0x03, 0x50
        /*001a*/ 	.short	0x0000


	//----- nvinfo : EIATTR_MAXREG_COUNT
	.align		4
        /*001c*/ 	.byte	0x03, 0x1b
        /*001e*/ 	.short	0x00ff


	//----- nvinfo : EIATTR_EXTERNS
	.align		4
        /*0020*/ 	.byte	0x04, 0x0f
        /*0022*/ 	.short	(.L_88 - .L_87)


	//   ....[0]....
	.align		4
.L_87:
        /*0024*/ 	.word	index@(malloc)


	//----- nvinfo : EIATTR_MERCURY_ISA_VERSION
	.align		4
.L_88:
        /*0028*/ 	.byte	0x03, 0x5f
        /*002a*/ 	.short	0x0101


	//----- nvinfo : EIATTR_VRC_CTA_INIT_COUNT
	.align		4
        /*002c*/ 	.byte	0x02, 0x4a
	.zero		1
	.zero		1


	//----- nvinfo : EIATTR_SYSCALL_OFFSETS
	.align		4
        /*0030*/ 	.byte	0x04, 0x46
        /*0032*/ 	.short	(.L_90 - .L_89)


	//   ....[0]....
.L_89:
        /*0034*/ 	.word	0x000000b0


	//----- nvinfo : EIATTR_EXIT_INSTR_OFFSETS
	.align		4
.L_90:
        /*0038*/ 	.byte	0x04, 0x1c
        /*003a*/ 	.short	(.L_92 - .L_91)


	//   ....[0]....
.L_91:
        /*003c*/ 	.word	0x00000fc0


	//----- nvinfo : EIATTR_CRS_STACK_SIZE
	.align		4
.L_92:
        /*0040*/ 	.byte	0x04, 0x1e
        /*0042*/ 	.short	(.L_94 - .L_93)
.L_93:
        /*0044*/ 	.word	0x00000000


	//----- nvinfo : EIATTR_CBANK_PARAM_SIZE
	.align		4
.L_94:
        /*0048*/ 	.byte	0x03, 0x19
        /*004a*/ 	.short	0x0004


	//----- nvinfo : EIATTR_PARAM_CBANK
	.align		4
        /*004c*/ 	.byte	0x04, 0x0a
        /*004e*/ 	.short	(.L_96 - .L_95)
	.align		4
.L_95:
        /*0050*/ 	.word	index@(.nv.constant0._Z10initkerneli)
        /*0054*/ 	.short	0x0380
        /*0056*/ 	.short	0x0004


	//----- nvinfo : EIATTR_SW_WAR
	.align		4
.L_96:
        /*0058*/ 	.byte	0x04, 0x36
        /*005a*/ 	.short	(.L_98 - .L_97)
.L_97:
        /*005c*/ 	.word	0x00000008
.L_98:


//--------------------- .nv.callgraph             --------------------------
	.section	.nv.callgraph,"",@"SHT_CUDA_CALLGRAPH"
	.align	4
	.sectionentsize	8
	.align		4
        /*0000*/ 	.word	0x00000000
	.align		4
        /*0004*/ 	.word	0xffffffff
	.align		4
        /*0008*/ 	.word	index@(_Z10initkerneli)
	.align		4
        /*000c*/ 	.word	index@(malloc)
	.align		4
        /*0010*/ 	.word	0x00000000
	.align		4
        /*0014*/ 	.word	0xfffffffe
	.align		4
        /*0018*/ 	.word	0x00000000
	.align		4
        /*001c*/ 	.word	0xfffffffd
	.align		4
        /*0020*/ 	.word	0x00000000
	.align		4
        /*0024*/ 	.word	0xfffffffc


//--------------------- .nv.constant4             --------------------------
	.section	.nv.constant4,"a",@progbits
	.align	8
	.align		8
.nv.constant4:
        /*0000*/ 	.dword	precalc_xorwow_matrix
	.align		8
        /*0008*/ 	.dword	precalc_xorwow_offset_matrix
	.align		8
        /*0010*/ 	.dword	mrg32k3aM1
	.align		8
        /*0018*/ 	.dword	mrg32k3aM2
	.align		8
        /*0020*/ 	.dword	mrg32k3aM1SubSeq
	.align		8
        /*0028*/ 	.dword	mrg32k3aM2SubSeq
	.align		8
        /*0030*/ 	.dword	mrg32k3aM1Seq
	.align		8
        /*0038*/ 	.dword	mrg32k3aM2Seq
	.align		8
        /*0040*/ 	.dword	curand_states
	.align		8
        /*0048*/ 	.dword	__cudart_i2opi_f
	.align		8
        /*0050*/ 	.dword	malloc


//--------------------- .nv.constant3             --------------------------
	.section	.nv.constant3,"a",@progbits
	.align	8
.nv.constant3:
	.type		__cr_lgamma_table,@object
	.size		__cr_lgamma_table,(steps_per_kernel_call - __cr_lgamma_table)
__cr_lgamma_table:
        /*0000*/ 	.byte	0x00, 0x00, 0x00, 0x00, 0x00, 0x00, 0x00, 0x00, 0x00, 0x00, 0x00, 0x00, 0x00, 0x00, 0x00, 0x00
        /*0010*/ 	.byte	0xef, 0x39, 0xfa, 0xfe, 0x42, 0x2e, 0xe6, 0x3f, 0x02, 0x20, 0x2a, 0xfa, 0x0b, 0xab, 0xfc, 0x3f
        /*0020*/ 	.byte	0xf9, 0x2c, 0x92, 0x7c, 0xa7, 0x6c, 0x09, 0x40, 0xc9, 0x79, 0x44, 0x3c, 0x64, 0x26, 0x13, 0x40
        /*0030*/ 	.byte	0xca, 0x01, 0xcf, 0x3a, 0x27, 0x51, 0x1a, 0x40, 0x30, 0xcc, 0x2d, 0xf3, 0xe1, 0x0c, 0x21, 0x40
        /*0040*/ 	.byte	0x0d, 0xb7, 0xfc, 0x82, 0x8e, 0x35, 0x25, 0x40
	.type		steps_per_kernel_call,@object
	.size		steps_per_kernel_call,(steps_per_period - steps_per_kernel_call)
steps_per_kernel_call:
        /*0048*/ 	.byte	0x10, 0x27, 0x00, 0x00
	.type		steps_per_period,@object
	.size		steps_per_period,(periods - steps_per_period)
steps_per_period:
        /*004c*/ 	.byte	0x10, 0x27, 0x00, 0x00
	.type		periods,@object
	.size		periods,(number_of_threads - periods)
periods:
        /*0050*/ 	.byte	0x01, 0x00, 0x00, 0x00
	.type		number_of_threads,@object
	.size		number_of_threads,(afterstep_every - number_of_threads)
number_of_threads:
        /*0054*/ 	.byte	0x04, 0x00, 0x00, 0x00
	.type		afterstep_every,@object
	.size		afterstep_every,(dt - afterstep_every)
afterstep_every:
        /*0058*/ 	.byte	0x01, 0x00, 0x00, 0x00
	.type		dt,@object
	.size		dt,(.L_15 - dt)
dt:
        /*005c*/ 	.byte	0x6f, 0x12, 0x83, 0x3a
.L_15:


//--------------------- .text.end_simulation      --------------------------
	.section	.text.end_simulation,"ax",@progbits
	.align	128
        .global         end_simulation
        .type           end_simulation,@function
        .size           end_simulation,(.L_x_44 - end_simulation)
        .other          end_simulation,@"STO_CUDA_ENTRY STV_DEFAULT"
end_simulation:
.text.end_simulation:
[----:B------:R-:W-:Y:S01]  /*0000*/  LDC R1, c[0x0][0x37c] ;  /* 0x0000df00ff017b82 */ /* 0x000fe20000000800 */
[----:B------:R-:W0:Y:S01]  /*0010*/  S2R R0, SR_TID.X ;  /* 0x0000000000007919 */ /* 0x000e220000002100 */
[----:B------:R-:W-:Y:S01]  /*0020*/  MOV R2, 0x400 ;  /* 0x0000040000027802 */ /* 0x000fe20000000f00 */
[----:B------:R-:W1:Y:S01]  /*0030*/  LDCU.64 UR4, c[0x0][0x358] ;  /* 0x00006b00ff0477ac */ /* 0x000e620008000a00 */
[----:B------:R-:W0:Y:S01]  /*0040*/  S2R R5, SR_TID.Y ;  /* 0x0000000000057919 */ /* 0x000e220000002200 */
[----:B------:R-:W2:Y:S01]  /*0050*/  S2R R3, SR_CgaCtaId ;  /* 0x0000000000037919 */ /* 0x000ea20000008800 */
[----:B0-----:R-:W-:Y:S02]  /*0060*/  LEA R0, R5, R0, 0x1 ;  /* 0x0000000005007211 */ /* 0x001fe400078e08ff */
[----:B--2---:R-:W-:-:S03]  /*0070*/  LEA R3, R3, R2, 0x18 ;  /* 0x0000000203037211 */ /* 0x004fc600078ec0ff */
[C---:B------:R-:W-:Y:S02]  /*0080*/  IMAD R9, R0.reuse, 0x6, RZ ;  /* 0x0000000600097824 */ /* 0x040fe400078e02ff */
[----:B------:R-:W-:Y:S02]  /*0090*/  IMAD R8, R0, 0x30, R3 ;  /* 0x0000003000087824 */ /* 0x000fe400078e0203 */
[----:B------:R-:W0:Y:S03]  /*00a0*/  LDC.64 R2, c[0x0][0x380] ;  /* 0x0000e000ff027b82 */ /* 0x000e260000000a00 */
[----:B------:R-:W1:Y:S04]  /*00b0*/  LDS.128 R4, [R8] ;  /* 0x0000000008047984 */ /* 0x000e680000000c00 */
[----:B------:R-:W2:Y:S01]  /*00c0*/  LDS.128 R12, [R8+0x10] ;  /* 0x00001000080c7984 */ /* 0x000ea20000000c00 */
[----:B0-----:R-:W-:-:S05]  /*00d0*/  IMAD.WIDE.U32 R2, R9, 0x4, R2 ;  /* 0x0000000409027825 */ /* 0x001fca00078e0002 */
[----:B-1----:R-:W-:Y:S04]  /*00e0*/  STG.E desc[UR4][R2.64], R5 ;  /* 0x0000000502007986 */ /* 0x002fe8000c101904 */
[----:B------:R-:W-:Y:S04]  /*00f0*/  STG.E desc[UR4][R2.64+0x4], R6 ;  /* 0x0000040602007986 */ /* 0x000fe8000c101904 */
[----:B------:R-:W-:Y:S04]  /*0100*/  STG.E desc[UR4][R2.64+0x8], R7 ;  /* 0x0000080702007986 */ /* 0x000fe8000c101904 */
[----:B--2---:R-:W-:Y:S04]  /*0110*/  STG.E desc[UR4][R2.64+0xc], R12 ;  /* 0x00000c0c02007986 */ /* 0x004fe8000c101904 */
[----:B------:R-:W-:Y:S04]  /*0120*/  STG.E desc[UR4][R2.64+0x10], R13 ;  /* 0x0000100d02007986 */ /* 0x000fe8000c101904 */
[----:B------:R-:W-:Y:S01]  /*0130*/  STG.E desc[UR4][R2.64+0x14], R14 ;  /* 0x0000140e02007986 */ /* 0x000fe2000c101904 */
[----:B------:R-:W-:Y:S05]  /*0140*/  EXIT ;  /* 0x000000000000794d */ /* 0x000fea0003800000 */
.L_x_0:
[----:B------:R-:W-:-:S00]  /*0150*/  BRA `(.L_x_0) ;  /* 0xfffffffc00fc7947 */ /* 0x000fc0000383ffff */
[----:B------:R-:W-:-:S00]  /*0160*/  NOP ;  /* 0x0000000000007918 */ /* 0x000fc00000000000 */
        /* <DEDUP_REMOVED lines=9> */
.L_x_44:


//--------------------- .text.continue_simulation --------------------------
	.section	.text.continue_simulation,"ax",@progbits
	.align	128
        .global         continue_simulation
        .type           continue_simulation,@function
        .size           continue_simulation,(.L_x_43 - continue_simulation)
        .other          continue_simulation,@"STO_CUDA_ENTRY STV_DEFAULT"
continue_simulation:
.text.continue_simulation:
[----:B------:R-:W-:Y:S01]  /*0000*/  LDC R1, c[0x0][0x37c] ;  /* 0x0000df00ff017b82 */ /* 0x000fe20000000800 */
[----:B------:R-:W0:Y:S01]  /*0010*/  S2R R3, SR_CgaCtaId ;  /* 0x0000000000037919 */ /* 0x000e220000008800 */
[----:B------:R-:W-:Y:S01]  /*0020*/  MOV R2, 0x400 ;  /* 0x0000040000027802 */ /* 0x000fe20000000f00 */
[----:B------:R-:W1:Y:S01]  /*0030*/  LDCU UR4, c[0x3][0x48] ;  /* 0x00c00900ff0477ac */ /* 0x000e620008000800 */
[----:B------:R-:W2:Y:S01]  /*0040*/  S2R R0, SR_TID.X ;  /* 0x0000000000007919 */ /* 0x000ea20000002100 */
[----:B------:R-:W2:Y:S01]  /*0050*/  S2R R5, SR_TID.Y ;  /* 0x0000000000057919 */ /* 0x000ea20000002200 */
[----:B-1----:R-:W-:Y:S01]  /*0060*/  UISETP.GE.AND UP0, UPT, UR4, 0x1, UPT ;  /* 0x000000010400788c */ /* 0x002fe2000bf06270 */
[----:B0-----:R-:W-:Y:S01]  /*0070*/  LEA R3, R3, R2, 0x18 ;  /* 0x0000000203037211 */ /* 0x001fe200078ec0ff */
[----:B--2---:R-:W-:-:S04]  /*0080*/  IMAD R0, R5, 0x2, R0 ;  /* 0x0000000205007824 */ /* 0x004fc800078e0200 */
[----:B------:R-:W-:-:S05]  /*0090*/  IMAD R0, R0, 0x30, R3 ;  /* 0x0000003000007824 */ /* 0x000fca00078e0203 */
[----:B------:R-:W0:Y:S04]  /*00a0*/  LDS.128 R4, [R0] ;  /* 0x0000000000047984 */ /* 0x000e280000000c00 */
[----:B------:R1:W2:Y:S04]  /*00b0*/  LDS R19, [R0+0x20] ;  /* 0x0000200000137984 */ /* 0x0002a80000000800 */
[----:B------:R1:W3:Y:S01]  /*00c0*/  LDS.128 R8, [R0+0x10] ;  /* 0x0000100000087984 */ /* 0x0002e20000000c00 */
[----:B0-----:R-:W0:Y:S02]  /*00d0*/  F2I.TRUNC.NTZ R3, R4 ;  /* 0x0000000400037305 */ /* 0x001e24000020f100 */
[----:B0-----:R-:W-:Y:S01]  /*00e0*/  IMAD.MOV.U32 R2, RZ, RZ, R3 ;  /* 0x000000ffff027224 */ /* 0x001fe200078e0003 */
[----:B-123--:R-:W-:Y:S06]  /*00f0*/  BRA.U !UP0, `(.L_x_1) ;  /* 0x0000001108447547 */ /* 0x00efec000b800000 */
[----:B------:R-:W-:Y:S01]  /*0100*/  IMAD.MOV.U32 R23, RZ, RZ, R5 ;  /* 0x000000ffff177224 */ /* 0x000fe200078e0005 */
[----:B------:R-:W-:Y:S01]  /*0110*/  IADD3 R2, PT, PT, R3, UR4, RZ ;  /* 0x0000000403027c10 */ /* 0x000fe2000fffe0ff */
[----:B------:R-:W-:Y:S01]  /*0120*/  IMAD.MOV.U32 R20, RZ, RZ, R8 ;  /* 0x000000ffff147224 */ /* 0x000fe200078e0008 */
[----:B------:R-:W0:Y:S01]  /*0130*/  LDCU.64 UR8, c[0x0][0x358] ;  /* 0x00006b00ff0877ac */ /* 0x000e220008000a00 */
[----:B------:R-:W-:-:S05]  /*0140*/  UMOV UR4, URZ ;  /* 0x000000ff00047c82 */ /* 0x000fca0008000000 */
.L_x_17:
[C---:B------:R-:W-:Y:S01]  /*0150*/  FMUL R24, R23.reuse, 0.63661974668502807617 ;  /* 0x3f22f98317187820 */ /* 0x040fe20000400000 */
[----:B------:R-:W1:Y:S01]  /*0160*/  LDCU UR5, c[0x3][0x48] ;  /* 0x00c00900ff0577ac */ /* 0x000e620008000800 */
[----:B------:R-:W-:Y:S01]  /*0170*/  FSETP.GE.AND P0, PT, |R23|, 105615, PT ;  /* 0x47ce47801700780b */ /* 0x000fe20003f06200 */
[----:B------:R2:W3:Y:S01]  /*0180*/  F2F.F64.F32 R16, R20 ;  /* 0x0000001400107310 */ /* 0x0004e20000201800 */
[----:B------:R-:W-:Y:S01]  /*0190*/  BSSY.RECONVERGENT B0, `(.L_x_2) ;  /* 0x000006a000007945 */ /* 0x000fe20003800200 */
[----:B------:R-:W4:Y:S01]  /*01a0*/  LDCU UR7, c[0x3][0x5c] ;  /* 0x00c00b80ff0777ac */ /* 0x000f220008000800 */
[----:B------:R-:W-:-:S05]  /*01b0*/  UIADD3 UR4, UPT, UPT, UR4, 0x1, URZ ;  /* 0x0000000104047890 */ /* 0x000fca000fffe0ff */
[----:B------:R-:W5:Y:S01]  /*01c0*/  F2I.NTZ R24, R24 ;  /* 0x0000001800187305 */ /* 0x000f620000203100 */
[----:B-1----:R-:W-:Y:S01]  /*01d0*/  UISETP.NE.AND UP2, UPT, UR4, UR5, UPT ;  /* 0x000000050400728c */ /* 0x002fe2000bf45270 */
[----:B----4-:R-:W-:Y:S01]  /*01e0*/  FFMA R8, R19, UR7, R20 ;  /* 0x0000000713087c23 */ /* 0x010fe20008000014 */
[----:B-----5:R-:W-:-:S05]  /*01f0*/  I2FP.F32.S32 R18, R24 ;  /* 0x0000001800127245 */ /* 0x020fca0000201400 */
[----:B------:R-:W-:-:S04]  /*0200*/  FFMA R5, R18, -1.5707962512969970703, R23 ;  /* 0xbfc90fda12057823 */ /* 0x000fc80000000017 */
[----:B------:R-:W-:-:S04]  /*0210*/  FFMA R5, R18, -7.5497894158615963534e-08, R5 ;  /* 0xb3a2216812057823 */ /* 0x000fc80000000005 */
[----:B------:R-:W-:Y:S01]  /*0220*/  FFMA R18, R18, -5.3903029534742383927e-15, R5 ;  /* 0xa7c234c512127823 */ /* 0x000fe20000000005 */
[----:B------:R-:W-:Y:S01]  /*0230*/  FFMA R5, R20, UR7, R23 ;  /* 0x0000000714057c23 */ /* 0x000fe20008000017 */
[----:B--23--:R-:W-:Y:S06]  /*0240*/  @!P0 BRA `(.L_x_3) ;  /* 0x0000000400788947 */ /* 0x00cfec0003800000 */
[----:B------:R-:W-:-:S13]  /*0250*/  FSETP.NEU.AND P0, PT, |R23|, +INF , PT ;  /* 0x7f8000001700780b */ /* 0x000fda0003f0d200 */
[----:B------:R-:W-:Y:S01]  /*0260*/  @!P0 FMUL R18, RZ, R23 ;  /* 0x00000017ff128220 */ /* 0x000fe20000400000 */
[----:B------:R-:W-:Y:S01]  /*0270*/  @!P0 IMAD.MOV.U32 R24, RZ, RZ, RZ ;  /* 0x000000ffff188224 */ /* 0x000fe200078e00ff */
[----:B------:R-:W-:Y:S06]  /*0280*/  @!P0 BRA `(.L_x_3) ;  /* 0x0000000400688947 */ /* 0x000fec0003800000 */
[----:B------:R-:W-:Y:S01]  /*0290*/  IMAD.SHL.U32 R18, R23, 0x100, RZ ;  /* 0x0000010017127824 */ /* 0x000fe200078e00ff */
[----:B------:R-:W-:Y:S01]  /*02a0*/  CS2R R24, SRZ ;  /* 0x0000000000187805 */ /* 0x000fe2000001ff00 */
[----:B------:R-:W1:Y:S03]  /*02b0*/  LDCU.64 UR10, c[0x4][0x48] ;  /* 0x01000900ff0a77ac */ /* 0x000e660008000a00 */
[----:B------:R-:W-:Y:S01]  /*02c0*/  LOP3.LUT R27, R18, 0x80000000, RZ, 0xfc, !PT ;  /* 0x80000000121b7812 */ /* 0x000fe200078efcff */
[----:B------:R-:W-:Y:S01]  /*02d0*/  UMOV UR6, URZ ;  /* 0x000000ff00067c82 */ /* 0x000fe20008000000 */
[----:B------:R-:W-:-:S05]  /*02e0*/  UMOV UR5, URZ ;  /* 0x000000ff00057c82 */ /* 0x000fca0008000000 */
.L_x_4:
[----:B-1----:R-:W-:Y:S02]  /*02f0*/  IMAD.U32 R18, RZ, RZ, UR10 ;  /* 0x0000000aff127e24 */ /* 0x002fe4000f8e00ff */
[----:B------:R-:W-:-:S05]  /*0300*/  IMAD.U32 R19, RZ, RZ, UR11 ;  /* 0x0000000bff137e24 */ /* 0x000fca000f8e00ff */
[----:B0-----:R-:W2:Y:S01]  /*0310*/  LDG.E.CONSTANT R18, desc[UR8][R18.64] ;  /* 0x0000000812127981 */ /* 0x001ea2000c1e9900 */
[----:B------:R-:W-:Y:S01]  /*0320*/  UIADD3 UR5, UPT, UPT, UR5, 0x1, URZ ;  /* 0x0000000105057890 */ /* 0x000fe2000fffe0ff */
[C---:B------:R-:W-:Y:S01]  /*0330*/  ISETP.EQ.AND P0, PT, R24.reuse, RZ, PT ;  /* 0x000000ff1800720c */ /* 0x040fe20003f02270 */
[----:B------:R-:W-:Y:S01]  /*0340*/  UIADD3 UR10, UP1, UPT, UR10, 0x4, URZ ;  /* 0x000000040a0a7890 */ /* 0x000fe2000ff3e0ff */
[C---:B------:R-:W-:Y:S01]  /*0350*/  ISETP.EQ.AND P1, PT, R24.reuse, 0x4, PT ;  /* 0x000000041800780c */ /* 0x040fe20003f22270 */
[----:B------:R-:W-:Y:S01]  /*0360*/  UISETP.NE.AND UP0, UPT, UR5, 0x6, UPT ;  /* 0x000000060500788c */ /* 0x000fe2000bf05270 */
[C---:B------:R-:W-:Y:S01]  /*0370*/  ISETP.EQ.AND P2, PT, R24.reuse, 0x8, PT ;  /* 0x000000081800780c */ /* 0x040fe20003f42270 */
[----:B------:R-:W-:Y:S01]  /*0380*/  UIADD3.X UR11, UPT, UPT, URZ, UR11, URZ, UP1, !UPT ;  /* 0x0000000bff0b7290 */ /* 0x000fe20008ffe4ff */
[C---:B------:R-:W-:Y:S02]  /*0390*/  ISETP.EQ.AND P3, PT, R24.reuse, 0xc, PT ;  /* 0x0000000c1800780c */ /* 0x040fe40003f62270 */
[----:B------:R-:W-:-:S02]  /*03a0*/  ISETP.EQ.AND P4, PT, R24, 0x10, PT ;  /* 0x000000101800780c */ /* 0x000fc40003f82270 */
[C---:B------:R-:W-:Y:S01]  /*03b0*/  ISETP.EQ.AND P5, PT, R24.reuse, 0x14, PT ;  /* 0x000000141800780c */ /* 0x040fe20003fa2270 */
[----:B------:R-:W-:Y:S02]  /*03c0*/  VIADD R24, R24, 0x4 ;  /* 0x0000000418187836 */ /* 0x000fe40000000000 */
[----:B--2---:R-:W-:-:S03]  /*03d0*/  IMAD.WIDE.U32 R20, R18, R27, RZ ;  /* 0x0000001b12147225 */ /* 0x004fc600078e00ff */
[----:B------:R-:W-:-:S04]  /*03e0*/  IADD3 R20, P6, PT, R20, R25, RZ ;  /* 0x0000001914147210 */ /* 0x000fc80007fde0ff */
[----:B------:R-:W-:Y:S01]  /*03f0*/  IADD3.X R25, PT, PT, R21, UR6, RZ, P6, !PT ;  /* 0x0000000615197c10 */ /* 0x000fe2000b7fe4ff */
[--C-:B------:R-:W-:Y:S01]  /*0400*/  @P1 IMAD.MOV.U32 R12, RZ, RZ, R20.reuse ;  /* 0x000000ffff0c1224 */ /* 0x100fe200078e0014 */
[-C--:B------:R-:W-:Y:S01]  /*0410*/  @P0 MOV R4, R20.reuse ;  /* 0x0000001400040202 */ /* 0x080fe20000000f00 */
[--C-:B------:R-:W-:Y:S01]  /*0420*/  @P2 IMAD.MOV.U32 R13, RZ, RZ, R20.reuse ;  /* 0x000000ffff0d2224 */ /* 0x100fe200078e0014 */
[----:B------:R-:W-:Y:S01]  /*0430*/  @P5 MOV R22, R20 ;  /* 0x0000001400165202 */ /* 0x000fe20000000f00 */
[--C-:B------:R-:W-:Y:S02]  /*0440*/  @P3 IMAD.MOV.U32 R14, RZ, RZ, R20.reuse ;  /* 0x000000ffff0e3224 */ /* 0x100fe400078e0014 */
[----:B------:R-:W-:Y:S01]  /*0450*/  @P4 IMAD.MOV.U32 R15, RZ, RZ, R20 ;  /* 0x000000ffff0f4224 */ /* 0x000fe200078e0014 */
[----:B------:R-:W-:Y:S06]  /*0460*/  BRA.U UP0, `(.L_x_4) ;  /* 0xfffffffd00a07547 */ /* 0x000fec000b83ffff */
[----:B------:R-:W-:Y:S01]  /*0470*/  SHF.R.U32.HI R18, RZ, 0x17, R23 ;  /* 0x00000017ff127819 */ /* 0x000fe20000011617 */
[----:B------:R-:W-:Y:S03]  /*0480*/  BSSY.RECONVERGENT B1, `(.L_x_5) ;  /* 0x0000028000017945 */ /* 0x000fe60003800200 */
[C---:B------:R-:W-:Y:S02]  /*0490*/  LOP3.LUT R19, R18.reuse, 0xe0, RZ, 0xc0, !PT ;  /* 0x000000e012137812 */ /* 0x040fe400078ec0ff */
[----:B------:R-:W-:-:S03]  /*04a0*/  LOP3.LUT P6, RZ, R18, 0x1f, RZ, 0xc0, !PT ;  /* 0x0000001f12ff7812 */ /* 0x000fc600078cc0ff */
[----:B------:R-:W-:-:S05]  /*04b0*/  VIADD R19, R19, 0xffffff80 ;  /* 0xffffff8013137836 */ /* 0x000fca0000000000 */
[----:B------:R-:W-:-:S05]  /*04c0*/  SHF.R.U32.HI R19, RZ, 0x5, R19 ;  /* 0x00000005ff137819 */ /* 0x000fca0000011613 */
[----:B------:R-:W-:-:S05]  /*04d0*/  IMAD.U32 R21, R19, -0x4, RZ ;  /* 0xfffffffc13157824 */ /* 0x000fca00078e00ff */
[C---:B------:R-:W-:Y:S02]  /*04e0*/  ISETP.EQ.AND P3, PT, R21.reuse, -0x18, PT ;  /* 0xffffffe81500780c */ /* 0x040fe40003f62270 */
[C---:B------:R-:W-:Y:S02]  /*04f0*/  ISETP.EQ.AND P4, PT, R21.reuse, -0x14, PT ;  /* 0xffffffec1500780c */ /* 0x040fe40003f82270 */
[C---:B------:R-:W-:Y:S02]  /*0500*/  ISETP.EQ.AND P2, PT, R21.reuse, -0x10, PT ;  /* 0xfffffff01500780c */ /* 0x040fe40003f42270 */
[C---:B------:R-:W-:Y:S02]  /*0510*/  ISETP.EQ.AND P1, PT, R21.reuse, -0xc, PT ;  /* 0xfffffff41500780c */ /* 0x040fe40003f22270 */
[C---:B------:R-:W-:Y:S02]  /*0520*/  ISETP.EQ.AND P0, PT, R21.reuse, -0x8, PT ;  /* 0xfffffff81500780c */ /* 0x040fe40003f02270 */
[----:B------:R-:W-:-:S03]  /*0530*/  ISETP.EQ.AND P5, PT, R21, RZ, PT ;  /* 0x000000ff1500720c */ /* 0x000fc60003fa2270 */
[----:B------:R-:W-:Y:S01]  /*0540*/  @P3 IMAD.MOV.U32 R24, RZ, RZ, R4 ;  /* 0x000000ffff183224 */ /* 0x000fe200078e0004 */
[C---:B------:R-:W-:Y:S01]  /*0550*/  ISETP.EQ.AND P3, PT, R21.reuse, -0x4, PT ;  /* 0xfffffffc1500780c */ /* 0x040fe20003f62270 */
[--C-:B------:R-:W-:Y:S01]  /*0560*/  @P4 IMAD.MOV.U32 R24, RZ, RZ, R12.reuse ;  /* 0x000000ffff184224 */ /* 0x100fe200078e000c */
[----:B------:R-:W-:Y:S01]  /*0570*/  @P4 MOV R19, R4 ;  /* 0x0000000400134202 */ /* 0x000fe20000000f00 */
[----:B------:R-:W-:Y:S01]  /*0580*/  @P2 IMAD.MOV.U32 R19, RZ, RZ, R12 ;  /* 0x000000ffff132224 */ /* 0x000fe200078e000c */
[----:B------:R-:W-:Y:S01]  /*0590*/  ISETP.EQ.AND P4, PT, R21, 0x4, PT ;  /* 0x000000041500780c */ /* 0x000fe20003f82270 */
[--C-:B------:R-:W-:Y:S01]  /*05a0*/  @P2 IMAD.MOV.U32 R24, RZ, RZ, R13.reuse ;  /* 0x000000ffff182224 */ /* 0x100fe200078e000d */
[----:B------:R-:W-:Y:S01]  /*05b0*/  @P1 MOV R24, R14 ;  /* 0x0000000e00181202 */ /* 0x000fe20000000f00 */
[----:B------:R-:W-:Y:S02]  /*05c0*/  @P1 IMAD.MOV.U32 R19, RZ, RZ, R13 ;  /* 0x000000ffff131224 */ /* 0x000fe400078e000d */
[----:B------:R-:W-:-:S02]  /*05d0*/  @P0 IMAD.MOV.U32 R19, RZ, RZ, R14 ;  /* 0x000000ffff130224 */ /* 0x000fc400078e000e */
[--C-:B------:R-:W-:Y:S02]  /*05e0*/  @P0 IMAD.MOV.U32 R24, RZ, RZ, R15.reuse ;  /* 0x000000ffff180224 */ /* 0x100fe400078e000f */
[----:B------:R-:W-:Y:S01]  /*05f0*/  @P3 IMAD.MOV.U32 R19, RZ, RZ, R15 ;  /* 0x000000ffff133224 */ /* 0x000fe200078e000f */
[----:B------:R-:W-:Y:S01]  /*0600*/  @P5 MOV R19, R22 ;  /* 0x0000001600135202 */ /* 0x000fe20000000f00 */
[----:B------:R-:W-:Y:S02]  /*0610*/  @P3 IMAD.MOV.U32 R24, RZ, RZ, R22 ;  /* 0x000000ffff183224 */ /* 0x000fe400078e0016 */
[--C-:B------:R-:W-:Y:S02]  /*0620*/  @P5 IMAD.MOV.U32 R24, RZ, RZ, R25.reuse ;  /* 0x000000ffff185224 */ /* 0x100fe400078e0019 */
[----:B------:R-:W-:Y:S01]  /*0630*/  @P4 IMAD.MOV.U32 R19, RZ, RZ, R25 ;  /* 0x000000ffff134224 */ /* 0x000fe200078e0019 */
[----:B------:R-:W-:Y:S06]  /*0640*/  @!P6 BRA `(.L_x_6) ;  /* 0x00000000002ce947 */ /* 0x000fec0003800000 */
[----:B------:R-:W-:Y:S01]  /*0650*/  @P2 IMAD.MOV.U32 R20, RZ, RZ, R4 ;  /* 0x000000ffff142224 */ /* 0x000fe200078e0004 */
[----:B------:R-:W-:Y:S01]  /*0660*/  LOP3.LUT R18, R18, 0x1f, RZ, 0xc0, !PT ;  /* 0x0000001f12127812 */ /* 0x000fe200078ec0ff */
[----:B------:R-:W-:Y:S01]  /*0670*/  @P1 IMAD.MOV.U32 R20, RZ, RZ, R12 ;  /* 0x000000ffff141224 */ /* 0x000fe200078e000c */
[----:B------:R-:W-:Y:S01]  /*0680*/  @P0 MOV R20, R13 ;  /* 0x0000000d00140202 */ /* 0x000fe20000000f00 */
[----:B------:R-:W-:Y:S01]  /*0690*/  @P3 IMAD.MOV.U32 R20, RZ, RZ, R14 ;  /* 0x000000ffff143224 */ /* 0x000fe200078e000e */
[----:B------:R-:W-:Y:S01]  /*06a0*/  ISETP.EQ.AND P0, PT, R21, 0x8, PT ;  /* 0x000000081500780c */ /* 0x000fe20003f02270 */
[----:B------:R-:W-:Y:S01]  /*06b0*/  @P5 IMAD.MOV.U32 R20, RZ, RZ, R15 ;  /* 0x000000ffff145224 */ /* 0x000fe200078e000f */
[----:B------:R-:W-:Y:S01]  /*06c0*/  SHF.L.W.U32.HI R24, R19, R18, R24 ;  /* 0x0000001213187219 */ /* 0x000fe20000010e18 */
[----:B------:R-:W-:-:S10]  /*06d0*/  @P4 IMAD.MOV.U32 R20, RZ, RZ, R22 ;  /* 0x000000ffff144224 */ /* 0x000fd400078e0016 */
[----:B------:R-:W-:-:S04]  /*06e0*/  @P0 MOV R20, R25 ;  /* 0x0000001900140202 */ /* 0x000fc80000000f00 */
[----:B------:R-:W-:-:S07]  /*06f0*/  SHF.L.W.U32.HI R19, R20, R18, R19 ;  /* 0x0000001214137219 */ /* 0x000fce0000010e13 */
.L_x_6:
[----:B------:R-:W-:Y:S05]  /*0700*/  BSYNC.RECONVERGENT B1 ;  /* 0x0000000000017941 */ /* 0x000fea0003800200 */
.L_x_5:
[C---:B------:R-:W-:Y:S01]  /*0710*/  SHF.L.W.U32.HI R26, R19.reuse, 0x2, R24 ;  /* 0x00000002131a7819 */ /* 0x040fe20000010e18 */
[----:B------:R-:W-:Y:S01]  /*0720*/  IMAD.SHL.U32 R19, R19, 0x4, RZ ;  /* 0x0000000413137824 */ /* 0x000fe200078e00ff */
[----:B------:R-:W-:Y:S01]  /*0730*/  UMOV UR10, 0x54442d19 ;  /* 0x54442d19000a7882 */ /* 0x000fe20000000000 */
[----:B------:R-:W-:Y:S01]  /*0740*/  UMOV UR11, 0x3bf921fb ;  /* 0x3bf921fb000b7882 */ /* 0x000fe20000000000 */
[----:B------:R-:W-:Y:S02]  /*0750*/  SHF.R.S32.HI R20, RZ, 0x1f, R26 ;  /* 0x0000001fff147819 */ /* 0x000fe4000001141a */
[----:B------:R-:W-:Y:S02]  /*0760*/  ISETP.GE.AND P0, PT, R23, RZ, PT ;  /* 0x000000ff1700720c */ /* 0x000fe40003f06270 */
[C---:B------:R-:W-:Y:S02]  /*0770*/  LOP3.LUT R18, R20.reuse, R19, RZ, 0x3c, !PT ;  /* 0x0000001314127212 */ /* 0x040fe400078e3cff */
[----:B------:R-:W-:-:S02]  /*0780*/  LOP3.LUT R19, R20, R26, RZ, 0x3c, !PT ;  /* 0x0000001a14137212 */ /* 0x000fc400078e3cff */
[----:B------:R-:W-:Y:S02]  /*0790*/  SHF.R.U32.HI R25, RZ, 0x1e, R24 ;  /* 0x0000001eff197819 */ /* 0x000fe40000011618 */
[C---:B------:R-:W-:Y:S02]  /*07a0*/  LOP3.LUT R23, R26.reuse, R23, RZ, 0x3c, !PT ;  /* 0x000000171a177212 */ /* 0x040fe400078e3cff */
[----:B------:R-:W0:Y:S01]  /*07b0*/  I2F.F64.S64 R18, R18 ;  /* 0x0000001200127312 */ /* 0x000e220000301c00 */
[----:B------:R-:W-:Y:S02]  /*07c0*/  LEA.HI R24, R26, R25, RZ, 0x1 ;  /* 0x000000191a187211 */ /* 0x000fe400078f08ff */
[----:B------:R-:W-:-:S03]  /*07d0*/  ISETP.GE.AND P1, PT, R23, RZ, PT ;  /* 0x000000ff1700720c */ /* 0x000fc60003f26270 */
[----:B------:R-:W-:-:S04]  /*07e0*/  IMAD.MOV R23, RZ, RZ, -R24 ;  /* 0x000000ffff177224 */ /* 0x000fc800078e0a18 */
[----:B------:R-:W-:Y:S01]  /*07f0*/  @!P0 IMAD.MOV.U32 R24, RZ, RZ, R23 ;  /* 0x000000ffff188224 */ /* 0x000fe200078e0017 */
[----:B0-----:R-:W-:-:S10]  /*0800*/  DMUL R20, R18, UR10 ;  /* 0x0000000a12147c28 */ /* 0x001fd40008000000 */
[----:B------:R-:W0:Y:S02]  /*0810*/  F2F.F32.F64 R20, R20 ;  /* 0x0000001400147310 */ /* 0x000e240000301000 */
[----:B0-----:R-:W-:-:S07]  /*0820*/  FSEL R18, -R20, R20, !P1 ;  /* 0x0000001414127208 */ /* 0x001fce0004800100 */
.L_x_3:
[----:B0-----:R-:W-:Y:S05]  /*0830*/  BSYNC.RECONVERGENT B0 ;  /* 0x0000000000007941 */ /* 0x001fea0003800200 */
.L_x_2:
[----:B------:R-:W0:Y:S01]  /*0840*/  LDC R25, c[0x3][0x4c] ;  /* 0x00c01300ff197b82 */ /* 0x000e220000000800 */
[----:B------:R-:W-:Y:S01]  /*0850*/  LOP3.LUT R23, R24, 0x1, RZ, 0xc0, !PT ;  /* 0x0000000118177812 */ /* 0x000fe200078ec0ff */
[----:B------:R-:W-:Y:S01]  /*0860*/  FMUL R21, R18, R18 ;  /* 0x0000001212157220 */ /* 0x000fe20000400000 */
[----:B------:R-:W-:Y:S01]  /*0870*/  MOV R26, 0x37cbac00 ;  /* 0x37cbac00001a7802 */ /* 0x000fe20000000f00 */
[----:B------:R-:W-:Y:S01]  /*0880*/  IMAD.MOV.U32 R28, RZ, RZ, 0x3d2aaabb ;  /* 0x3d2aaabbff1c7424 */ /* 0x000fe200078e00ff */
[----:B------:R-:W-:Y:S01]  /*0890*/  ISETP.NE.U32.AND P0, PT, R23, 0x1, PT ;  /* 0x000000011700780c */ /* 0x000fe20003f05070 */
[----:B------:R-:W-:Y:S01]  /*08a0*/  BSSY.RECONVERGENT B0, `(.L_x_7) ;  /* 0x0000035000007945 */ /* 0x000fe20003800200 */
[----:B------:R-:W-:Y:S01]  /*08b0*/  LOP3.LUT P1, RZ, R24, 0x2, RZ, 0xc0, !PT ;  /* 0x0000000218ff7812 */ /* 0x000fe2000782c0ff */
[----:B------:R-:W-:Y:S01]  /*08c0*/  FFMA R23, R21, R26, -0.0013887860113754868507 ;  /* 0xbab607ed15177423 */ /* 0x000fe2000000001a */
[----:B------:R-:W-:Y:S01]  /*08d0*/  FSEL R28, R28, 0.0083327032625675201416, !P0 ;  /* 0x3c0885e41c1c7808 */ /* 0x000fe20004000000 */
[----:B------:R-:W-:Y:S01]  /*08e0*/  FADD R11, R11, UR7 ;  /* 0x000000070b0b7e21 */ /* 0x000fe20008000000 */
[----:B------:R-:W-:-:S02]  /*08f0*/  FSEL R18, R18, 1, P0 ;  /* 0x3f80000012127808 */ /* 0x000fc40000000000 */
[----:B------:R-:W-:Y:S02]  /*0900*/  FSEL R26, R23, -0.00019574658654164522886, !P0 ;  /* 0xb94d4153171a7808 */ /* 0x000fe40004000000 */
[----:B------:R-:W-:-:S03]  /*0910*/  ISETP.GE.AND P3, PT, R3, RZ, PT ;  /* 0x000000ff0300720c */ /* 0x000fc60003f66270 */
[----:B------:R-:W-:Y:S01]  /*0920*/  FFMA R26, R21, R26, R28 ;  /* 0x0000001a151a7223 */ /* 0x000fe2000000001c */
[----:B------:R-:W-:Y:S01]  /*0930*/  IMAD.MOV.U32 R28, RZ, RZ, 0x3effffff ;  /* 0x3effffffff1c7424 */ /* 0x000fe200078e00ff */
[----:B0-----:R-:W-:-:S04]  /*0940*/  IABS R20, R25 ;  /* 0x0000001900147213 */ /* 0x001fc80000000000 */
[----:B------:R-:W-:Y:S01]  /*0950*/  FSEL R28, -R28, -0.16666662693023681641, !P0 ;  /* 0xbe2aaaa81c1c7808 */ /* 0x000fe20004000100 */
[----:B------:R-:W0:Y:S04]  /*0960*/  I2F.RP R19, R20 ;  /* 0x0000001400137306 */ /* 0x000e280000209400 */
[C---:B------:R-:W-:Y:S01]  /*0970*/  FFMA R23, R21.reuse, R26, R28 ;  /* 0x0000001a15177223 */ /* 0x040fe2000000001c */
[----:B------:R-:W-:-:S04]  /*0980*/  FFMA R21, R21, R18, RZ ;  /* 0x0000001215157223 */ /* 0x000fc800000000ff */
[----:B------:R-:W-:Y:S01]  /*0990*/  FFMA R23, R21, R23, R18 ;  /* 0x0000001715177223 */ /* 0x000fe20000000012 */
[----:B------:R-:W-:-:S03]  /*09a0*/  IMAD.MOV.U32 R18, RZ, RZ, RZ ;  /* 0x000000ffff127224 */ /* 0x000fc600078e00ff */
[----:B------:R-:W-:Y:S01]  /*09b0*/  @P1 FADD R23, RZ, -R23 ;  /* 0x80000017ff171221 */ /* 0x000fe20000000000 */
[----:B0-----:R-:W0:Y:S02]  /*09c0*/  MUFU.RCP R19, R19 ;  /* 0x0000001300137308 */ /* 0x001e240000001000 */
[----:B0-----:R-:W-:-:S06]  /*09d0*/  VIADD R27, R19, 0xffffffe ;  /* 0x0ffffffe131b7836 */ /* 0x001fcc0000000000 */
[----:B------:R-:W0:Y:S02]  /*09e0*/  F2I.FTZ.U32.TRUNC.NTZ R19, R27 ;  /* 0x0000001b00137305 */ /* 0x000e24000021f000 */
[----:B0-----:R-:W-:-:S05]  /*09f0*/  IADD3 R29, PT, PT, RZ, -R19, RZ ;  /* 0x80000013ff1d7210 */ /* 0x001fca0007ffe0ff */
[----:B------:R-:W-:-:S04]  /*0a00*/  IMAD R21, R29, R20, RZ ;  /* 0x000000141d157224 */ /* 0x000fc800078e02ff */
[----:B------:R-:W-:Y:S01]  /*0a10*/  IMAD.HI.U32 R18, R19, R21, R18 ;  /* 0x0000001513127227 */ /* 0x000fe200078e0012 */
[----:B------:R-:W-:-:S05]  /*0a20*/  IABS R19, R3 ;  /* 0x0000000300137213 */ /* 0x000fca0000000000 */
[----:B------:R-:W-:-:S04]  /*0a30*/  IMAD.HI.U32 R18, R18, R19, RZ ;  /* 0x0000001312127227 */ /* 0x000fc800078e00ff */
[----:B------:R-:W-:-:S04]  /*0a40*/  IMAD.MOV R18, RZ, RZ, -R18 ;  /* 0x000000ffff127224 */ /* 0x000fc800078e0a12 */
[----:B------:R-:W-:-:S05]  /*0a50*/  IMAD R19, R20, R18, R19 ;  /* 0x0000001214137224 */ /* 0x000fca00078e0213 */
[----:B------:R-:W-:-:S13]  /*0a60*/  ISETP.GT.U32.AND P0, PT, R20, R19, PT ;  /* 0x000000131400720c */ /* 0x000fda0003f04070 */
[----:B------:R-:W-:Y:S01]  /*0a70*/  @!P0 IMAD.IADD R19, R19, 0x1, -R20 ;  /* 0x0000000113138824 */ /* 0x000fe200078e0a14 */
[----:B------:R-:W-:-:S04]  /*0a80*/  ISETP.NE.AND P0, PT, R25, RZ, PT ;  /* 0x000000ff1900720c */ /* 0x000fc80003f05270 */
[----:B------:R-:W-:-:S13]  /*0a90*/  ISETP.GT.U32.AND P2, PT, R20, R19, PT ;  /* 0x000000131400720c */ /* 0x000fda0003f44070 */
[----:B------:R-:W-:-:S05]  /*0aa0*/  @!P2 IADD3 R19, PT, PT, R19, -R20, RZ ;  /* 0x800000141313a210 */ /* 0x000fca0007ffe0ff */
[----:B------:R-:W-:Y:S02]  /*0ab0*/  IMAD.MOV.U32 R20, RZ, RZ, R19 ;  /* 0x000000ffff147224 */ /* 0x000fe400078e0013 */
[----:B------:R-:W0:Y:S02]  /*0ac0*/  F2F.F64.F32 R18, R23 ;  /* 0x0000001700127310 */ /* 0x000e240000201800 */
[----:B------:R-:W-:Y:S01]  /*0ad0*/  @!P3 IMAD.MOV R20, RZ, RZ, -R20 ;  /* 0x000000ffff14b224 */ /* 0x000fe200078e0a14 */
[----:B------:R-:W-:-:S05]  /*0ae0*/  @!P0 LOP3.LUT R20, RZ, R25, RZ, 0x33, !PT ;  /* 0x00000019ff148212 */ /* 0x000fca00078e33ff */
[----:B------:R-:W-:-:S05]  /*0af0*/  VIADD R21, R20, 0x1 ;  /* 0x0000000114157836 */ /* 0x000fca0000000000 */
[----:B------:R-:W-:Y:S01]  /*0b00*/  I2FP.F32.S32 R21, R21 ;  /* 0x0000001500157245 */ /* 0x000fe20000201400 */
[----:B0-----:R-:W-:-:S03]  /*0b10*/  DMUL R18, R18, -5 ;  /* 0xc014000012127828 */ /* 0x001fc60000000000 */
[----:B------:R-:W0:Y:S05]  /*0b20*/  MUFU.RCP R24, R21 ;  /* 0x0000001500187308 */ /* 0x000e2a0000001000 */
[----:B------:R-:W-:-:S06]  /*0b30*/  DFMA R16, R16, -0.25, R18 ;  /* 0xbfd000001010782b */ /* 0x000fcc0000000012 */
[----:B------:R1:W2:Y:S01]  /*0b40*/  F2F.F32.F64 R19, R16 ;  /* 0x0000001000137310 */ /* 0x0002a20000301000 */
[----:B0-----:R-:W-:-:S04]  /*0b50*/  FFMA R25, -R21, R24, 1 ;  /* 0x3f80000015197423 */ /* 0x001fc80000000118 */
[----:B------:R-:W-:Y:S01]  /*0b60*/  FFMA R25, R24, R25, R24 ;  /* 0x0000001918197223 */ /* 0x000fe20000000018 */
[----:B-1----:R-:W-:-:S04]  /*0b70*/  FADD R16, R5, -R6 ;  /* 0x8000000605107221 */ /* 0x002fc80000000000 */
[----:B------:R-:W0:Y:S01]  /*0b80*/  FCHK P0, R16, R21 ;  /* 0x0000001510007302 */ /* 0x000e220000000000 */
[----:B------:R-:W-:-:S04]  /*0b90*/  FFMA R18, R16, R25, RZ ;  /* 0x0000001910127223 */ /* 0x000fc800000000ff */
[----:B------:R-:W-:-:S04]  /*0ba0*/  FFMA R23, -R21, R18, R16 ;  /* 0x0000001215177223 */ /* 0x000fc80000000110 */
[----:B------:R-:W-:Y:S01]  /*0bb0*/  FFMA R23, R25, R23, R18 ;  /* 0x0000001719177223 */ /* 0x000fe20000000012 */
[----:B0-2---:R-:W-:Y:S06]  /*0bc0*/  @!P0 BRA `(.L_x_8) ;  /* 0x0000000000088947 */ /* 0x005fec0003800000 */
[----:B------:R-:W-:-:S07]  /*0bd0*/  MOV R18, 0xbf0 ;  /* 0x00000bf000127802 */ /* 0x000fce0000000f00 */
[----:B------:R-:W-:Y:S05]  /*0be0*/  CALL.REL.NOINC `($__internal_0_$__cuda_sm3x_div_rn_noftz_f32_slowpath) ;  /* 0x00000004009c7944 */ /* 0x000fea0003c00000 */
.L_x_8:
[----:B------:R-:W-:Y:S05]  /*0bf0*/  BSYNC.RECONVERGENT B0 ;  /* 0x0000000000007941 */ /* 0x000fea0003800200 */
.L_x_7:
[----:B------:R-:W0:Y:S01]  /*0c00*/  MUFU.RCP R16, R21 ;  /* 0x0000001500107308 */ /* 0x000e220000001000 */
[----:B------:R-:W-:Y:S01]  /*0c10*/  FADD R24, R8, -R9 ;  /* 0x8000000908187221 */ /* 0x000fe20000000000 */
[----:B------:R-:W-:Y:S01]  /*0c20*/  BSSY.RECONVERGENT B0, `(.L_x_9) ;  /* 0x000000d000007945 */ /* 0x000fe20003800200 */
[----:B------:R-:W-:-:S05]  /*0c30*/  FADD R6, R23, R6 ;  /* 0x0000000617067221 */ /* 0x000fca0000000000 */
[----:B------:R-:W1:Y:S01]  /*0c40*/  FCHK P0, R24, R21 ;  /* 0x0000001518007302 */ /* 0x000e620000000000 */
[----:B0-----:R-:W-:-:S04]  /*0c50*/  FFMA R17, -R21, R16, 1 ;  /* 0x3f80000015117423 */ /* 0x001fc80000000110 */
[----:B------:R-:W-:-:S04]  /*0c60*/  FFMA R16, R16, R17, R16 ;  /* 0x0000001110107223 */ /* 0x000fc80000000010 */
[----:B------:R-:W-:-:S04]  /*0c70*/  FFMA R17, R16, R24, RZ ;  /* 0x0000001810117223 */ /* 0x000fc800000000ff */
[----:B------:R-:W-:-:S04]  /*0c80*/  FFMA R18, -R21, R17, R24 ;  /* 0x0000001115127223 */ /* 0x000fc80000000118 */
[----:B------:R-:W-:Y:S01]  /*0c90*/  FFMA R16, R16, R18, R17 ;  /* 0x0000001210107223 */ /* 0x000fe20000000011 */
[----:B-1----:R-:W-:Y:S06]  /*0ca0*/  @!P0 BRA `(.L_x_10) ;  /* 0x0000000000108947 */ /* 0x002fec0003800000 */
[----:B------:R-:W-:Y:S02]  /*0cb0*/  MOV R16, R24 ;  /* 0x0000001800107202 */ /* 0x000fe40000000f00 */
[----:B------:R-:W-:-:S07]  /*0cc0*/  MOV R18, 0xce0 ;  /* 0x00000ce000127802 */ /* 0x000fce0000000f00 */
[----:B------:R-:W-:Y:S05]  /*0cd0*/  CALL.REL.NOINC `($__internal_0_$__cuda_sm3x_div_rn_noftz_f32_slowpath) ;  /* 0x0000000400607944 */ /* 0x000fea0003c00000 */
[----:B------:R-:W-:-:S07]  /*0ce0*/  IMAD.MOV.U32 R16, RZ, RZ, R23 ;  /* 0x000000ffff107224 */ /* 0x000fce00078e0017 */
.L_x_10:
[----:B------:R-:W-:Y:S05]  /*0cf0*/  BSYNC.RECONVERGENT B0 ;  /* 0x0000000000007941 */ /* 0x000fea0003800200 */
.L_x_9:
[----:B------:R-:W-:Y:S01]  /*0d00*/  ISETP.NE.AND P0, PT, R20, RZ, PT ;  /* 0x000000ff1400720c */ /* 0x000fe20003f05270 */
[----:B------:R-:W-:Y:S01]  /*0d10*/  BSSY.RECONVERGENT B0, `(.L_x_11) ;  /* 0x000004b000007945 */ /* 0x000fe20003800200 */
[----:B------:R-:W-:-:S11]  /*0d20*/  FADD R9, R16, R9 ;  /* 0x0000000910097221 */ /* 0x000fd60000000000 */
[----:B------:R-:W-:Y:S05]  /*0d30*/  @P0 BRA `(.L_x_12) ;  /* 0x0000000400200947 */ /* 0x000fea0003800000 */
[----:B------:R-:W0:Y:S01]  /*0d40*/  LDC R20, c[0x3][0x4c] ;  /* 0x00c01300ff147b82 */ /* 0x000e220000000800 */
[----:B------:R-:W-:Y:S01]  /*0d50*/  HFMA2 R16, -RZ, RZ, 0, 0 ;  /* 0x00000000ff107431 */ /* 0x000fe200000001ff */
[----:B------:R-:W-:Y:S01]  /*0d60*/  IABS R24, R3 ;  /* 0x0000000300187213 */ /* 0x000fe20000000000 */
[----:B------:R-:W-:Y:S01]  /*0d70*/  BSSY.RECONVERGENT B1, `(.L_x_13) ;  /* 0x0000031000017945 */ /* 0x000fe20003800200 */
[----:B0-----:R-:W-:-:S04]  /*0d80*/  IABS R18, R20 ;  /* 0x0000001400127213 */ /* 0x001fc80000000000 */
[----:B------:R-:W0:Y:S08]  /*0d90*/  I2F.RP R21, R18 ;  /* 0x0000001200157306 */ /* 0x000e300000209400 */
[----:B0-----:R-:W0:Y:S02]  /*0da0*/  MUFU.RCP R21, R21 ;  /* 0x0000001500157308 */ /* 0x001e240000001000 */
[----:B0-----:R-:W-:-:S06]  /*0db0*/  VIADD R17, R21, 0xffffffe ;  /* 0x0ffffffe15117836 */ /* 0x001fcc0000000000 */
[----:B------:R-:W0:Y:S02]  /*0dc0*/  F2I.FTZ.U32.TRUNC.NTZ R17, R17 ;  /* 0x0000001100117305 */ /* 0x000e24000021f000 */
[----:B0-----:R-:W-:-:S04]  /*0dd0*/  IMAD.MOV R23, RZ, RZ, -R17 ;  /* 0x000000ffff177224 */ /* 0x001fc800078e0a11 */
[----:B------:R-:W-:-:S04]  /*0de0*/  IMAD R23, R23, R18, RZ ;  /* 0x0000001217177224 */ /* 0x000fc800078e02ff */
[----:B------:R-:W-:-:S04]  /*0df0*/  IMAD.HI.U32 R16, R17, R23, R16 ;  /* 0x0000001711107227 */ /* 0x000fc800078e0010 */
[----:B------:R-:W-:-:S04]  /*0e00*/  IMAD.MOV.U32 R23, RZ, RZ, R24 ;  /* 0x000000ffff177224 */ /* 0x000fc800078e0018 */
[----:B------:R-:W-:-:S04]  /*0e10*/  IMAD.HI.U32 R17, R16, R23, RZ ;  /* 0x0000001710117227 */ /* 0x000fc800078e00ff */
[----:B------:R-:W-:-:S04]  /*0e20*/  IMAD.MOV R21, RZ, RZ, -R17 ;  /* 0x000000ffff157224 */ /* 0x000fc800078e0a11 */
[----:B------:R-:W-:-:S05]  /*0e30*/  IMAD R21, R18, R21, R23 ;  /* 0x0000001512157224 */ /* 0x000fca00078e0217 */
[----:B------:R-:W-:-:S13]  /*0e40*/  ISETP.GT.U32.AND P2, PT, R18, R21, PT ;  /* 0x000000151200720c */ /* 0x000fda0003f44070 */
[----:B------:R-:W-:Y:S01]  /*0e50*/  @!P2 IMAD.IADD R21, R21, 0x1, -R18 ;  /* 0x000000011515a824 */ /* 0x000fe200078e0a12 */
[----:B------:R-:W-:Y:S02]  /*0e60*/  @!P2 IADD3 R17, PT, PT, R17, 0x1, RZ ;  /* 0x000000011111a810 */ /* 0x000fe40007ffe0ff */
[----:B------:R-:W-:Y:S02]  /*0e70*/  ISETP.NE.AND P2, PT, R20, RZ, PT ;  /* 0x000000ff1400720c */ /* 0x000fe40003f45270 */
[----:B------:R-:W-:Y:S02]  /*0e80*/  ISETP.GE.U32.AND P0, PT, R21, R18, PT ;  /* 0x000000121500720c */ /* 0x000fe40003f06070 */
[-C--:B------:R-:W-:Y:S02]  /*0e90*/  LOP3.LUT R21, R3, R20.reuse, RZ, 0x3c, !PT ;  /* 0x0000001403157212 */ /* 0x080fe400078e3cff */
[----:B------:R-:W-:Y:S02]  /*0ea0*/  LOP3.LUT R20, RZ, R20, RZ, 0x33, !PT ;  /* 0x00000014ff147212 */ /* 0x000fe400078e33ff */
[----:B------:R-:W-:-:S07]  /*0eb0*/  ISETP.GE.AND P1, PT, R21, RZ, PT ;  /* 0x000000ff1500720c */ /* 0x000fce0003f26270 */
[----:B------:R-:W-:-:S06]  /*0ec0*/  @P0 VIADD R17, R17, 0x1 ;  /* 0x0000000111110836 */ /* 0x000fcc0000000000 */
[----:B------:R-:W-:-:S05]  /*0ed0*/  @!P1 IMAD.MOV R17, RZ, RZ, -R17 ;  /* 0x000000ffff119224 */ /* 0x000fca00078e0a11 */
[----:B------:R-:W-:-:S04]  /*0ee0*/  SEL R17, R20, R17, !P2 ;  /* 0x0000001114117207 */ /* 0x000fc80005000000 */
[----:B------:R-:W-:Y:S02]  /*0ef0*/  IABS R21, R17 ;  /* 0x0000001100157213 */ /* 0x000fe40000000000 */
[----:B------:R-:W-:-:S03]  /*0f00*/  ISETP.GE.AND P1, PT, R17, RZ, PT ;  /* 0x000000ff1100720c */ /* 0x000fc60003f26270 */
[----:B------:R-:W-:-:S04]  /*0f10*/  IMAD.HI.U32 R16, R16, R21, RZ ;  /* 0x0000001510107227 */ /* 0x000fc800078e00ff */
[----:B------:R-:W-:-:S04]  /*0f20*/  IMAD.MOV R16, RZ, RZ, -R16 ;  /* 0x000000ffff107224 */ /* 0x000fc800078e0a10 */
[----:B------:R-:W-:Y:S02]  /*0f30*/  IMAD R21, R18, R16, R21 ;  /* 0x0000001012157224 */ /* 0x000fe400078e0215 */
[----:B------:R-:W-:-:S03]  /*0f40*/  FADD R16, R6, -R7 ;  /* 0x8000000706107221 */ /* 0x000fc60000000000 */
[----:B------:R-:W-:-:S13]  /*0f50*/  ISETP.GT.U32.AND P0, PT, R18, R21, PT ;  /* 0x000000151200720c */ /* 0x000fda0003f04070 */
[----:B------:R-:W-:-:S04]  /*0f60*/  @!P0 IADD3 R21, PT, PT, R21, -R18, RZ ;  /* 0x8000001215158210 */ /* 0x000fc80007ffe0ff */
[----:B------:R-:W-:-:S13]  /*0f70*/  ISETP.GT.U32.AND P0, PT, R18, R21, PT ;  /* 0x000000151200720c */ /* 0x000fda0003f04070 */
[----:B------:R-:W-:-:S04]  /*0f80*/  @!P0 IMAD.IADD R21, R21, 0x1, -R18 ;  /* 0x0000000115158824 */ /* 0x000fc800078e0a12 */
[----:B------:R-:W-:-:S05]  /*0f90*/  @!P1 IMAD.MOV R21, RZ, RZ, -R21 ;  /* 0x000000ffff159224 */ /* 0x000fca00078e0a15 */
[----:B------:R-:W-:-:S05]  /*0fa0*/  SEL R21, R20, R21, !P2 ;  /* 0x0000001514157207 */ /* 0x000fca0005000000 */
[----:B------:R-:W-:-:S05]  /*0fb0*/  VIADD R21, R21, 0x1 ;  /* 0x0000000115157836 */ /* 0x000fca0000000000 */
[----:B------:R-:W-:-:S04]  /*0fc0*/  I2FP.F32.S32 R21, R21 ;  /* 0x0000001500157245 */ /* 0x000fc80000201400 */
[----:B------:R-:W0:Y:S08]  /*0fd0*/  MUFU.RCP R18, R21 ;  /* 0x0000001500127308 */ /* 0x000e300000001000 */
[----:B------:R-:W1:Y:S01]  /*0fe0*/  FCHK P0, R16, R21 ;  /* 0x0000001510007302 */ /* 0x000e620000000000 */
[----:B0-----:R-:W-:-:S04]  /*0ff0*/  FFMA R17, -R21, R18, 1 ;  /* 0x3f80000015117423 */ /* 0x001fc80000000112 */
[----:B------:R-:W-:-:S04]  /*1000*/  FFMA R17, R18, R17, R18 ;  /* 0x0000001112117223 */ /* 0x000fc80000000012 */
[----:B------:R-:W-:-:S04]  /*1010*/  FFMA R6, R16, R17, RZ ;  /* 0x0000001110067223 */ /* 0x000fc800000000ff */
[----:B------:R-:W-:-:S04]  /*1020*/  FFMA R18, -R21, R6, R16 ;  /* 0x0000000615127223 */ /* 0x000fc80000000110 */
[----:B------:R-:W-:Y:S01]  /*1030*/  FFMA R18, R17, R18, R6 ;  /* 0x0000001211127223 */ /* 0x000fe20000000006 */
[----:B-1----:R-:W-:Y:S06]  /*1040*/  @!P0 BRA `(.L_x_14) ;  /* 0x00000000000c8947 */ /* 0x002fec0003800000 */
[----:B------:R-:W-:-:S07]  /*1050*/  MOV R18, 0x1070 ;  /* 0x0000107000127802 */ /* 0x000fce0000000f00 */
[----:B------:R-:W-:Y:S05]  /*1060*/  CALL.REL.NOINC `($__internal_0_$__cuda_sm3x_div_rn_noftz_f32_slowpath) ;  /* 0x00000000007c7944 */ /* 0x000fea0003c00000 */
[----:B------:R-:W-:-:S07]  /*1070*/  MOV R18, R23 ;  /* 0x0000001700127202 */ /* 0x000fce0000000f00 */
.L_x_14:
[----:B------:R-:W-:Y:S05]  /*1080*/  BSYNC.RECONVERGENT B1 ;  /* 0x0000000000017941 */ /* 0x000fea0003800200 */
.L_x_13:
        /* <DEDUP_REMOVED lines=11> */
[----:B------:R-:W-:Y:S01]  /*1140*/  IMAD.MOV.U32 R16, RZ, RZ, R20 ;  /* 0x000000ffff107224 */ /* 0x000fe200078e0014 */
[----:B------:R-:W-:-:S07]  /*1150*/  MOV R18, 0x1170 ;  /* 0x0000117000127802 */ /* 0x000fce0000000f00 */
[----:B------:R-:W-:Y:S05]  /*1160*/  CALL.REL.NOINC `($__internal_0_$__cuda_sm3x_div_rn_noftz_f32_slowpath) ;  /* 0x00000000003c7944 */ /* 0x000fea0003c00000 */
[----:B------:R-:W-:-:S07]  /*1170*/  IMAD.MOV.U32 R9, RZ, RZ, R23 ;  /* 0x000000ffff097224 */ /* 0x000fce00078e0017 */
.L_x_16:
[----:B------:R-:W-:Y:S05]  /*1180*/  BSYNC.RECONVERGENT B1 ;  /* 0x0000000000017941 */ /* 0x000fea0003800200 */
.L_x_15:
[----:B------:R-:W-:Y:S01]  /*1190*/  FADD R10, R10, R9 ;  /* 0x000000090a0a7221 */ /* 0x000fe20000000000 */
[----:B------:R-:W-:Y:S02]  /*11a0*/  HFMA2 R9, -RZ, RZ, 0, 0 ;  /* 0x00000000ff097431 */ /* 0x000fe400000001ff */
[----:B------:R-:W-:-:S07]  /*11b0*/  IMAD.MOV.U32 R6, RZ, RZ, RZ ;  /* 0x000000ffff067224 */ /* 0x000fce00078e00ff */
.L_x_12:
[----:B------:R-:W-:Y:S05]  /*11c0*/  BSYNC.RECONVERGENT B0 ;  /* 0x0000000000007941 */ /* 0x000fea0003800200 */
.L_x_11:
[----:B------:R-:W-:Y:S02]  /*11d0*/  VIADD R3, R3, 0x1 ;  /* 0x0000000103037836 */ /* 0x000fe40000000000 */
[----:B------:R-:W-:Y:S02]  /*11e0*/  IMAD.MOV.U32 R23, RZ, RZ, R5 ;  /* 0x000000ffff177224 */ /* 0x000fe400078e0005 */
[----:B------:R-:W-:Y:S01]  /*11f0*/  IMAD.MOV.U32 R20, RZ, RZ, R8 ;  /* 0x000000ffff147224 */ /* 0x000fe200078e0008 */
[----:B------:R-:W-:Y:S06]  /*1200*/  BRA.U UP2, `(.L_x_17) ;  /* 0xffffffed02d07547 */ /* 0x000fec000b83ffff */
.L_x_1:
[----:B------:R-:W-:Y:S01]  /*1210*/  I2FP.F32.S32 R4, R2 ;  /* 0x0000000200047245 */ /* 0x000fe20000201400 */
[----:B------:R-:W-:Y:S04]  /*1220*/  STS.128 [R0+0x10], R8 ;  /* 0x0000100800007388 */ /* 0x000fe80000000c00 */
[----:B------:R-:W-:Y:S04]  /*1230*/  STS [R0+0x20], R19 ;  /* 0x0000201300007388 */ /* 0x000fe80000000800 */
[----:B------:R-:W-:Y:S01]  /*1240*/  STS.128 [R0], R4 ;  /* 0x0000000400007388 */ /* 0x000fe20000000c00 */
[----:B------:R-:W-:Y:S05]  /*1250*/  EXIT ;  /* 0x000000000000794d */ /* 0x000fea0003800000 */
        .weak           $__internal_0_$__cuda_sm3x_div_rn_noftz_f32_slowpath
        .type           $__internal_0_$__cuda_sm3x_div_rn_noftz_f32_slowpath,@function
        .size           $__internal_0_$__cuda_sm3x_div_rn_noftz_f32_slowpath,(.L_x_43 - $__internal_0_$__cuda_sm3x_div_rn_noftz_f32_slowpath)
$__internal_0_$__cuda_sm3x_div_rn_noftz_f32_slowpath:
[--C-:B------:R-:W-:Y:S01]  /*1260*/  SHF.R.U32.HI R17, RZ, 0x17, R21.reuse ;  /* 0x00000017ff117819 */ /* 0x100fe20000011615 */
[----:B------:R-:W-:Y:S01]  /*1270*/  BSSY.RECONVERGENT B2, `(.L_x_18) ;  /* 0x0000063000027945 */ /* 0x000fe20003800200 */
[----:B------:R-:W-:Y:S01]  /*1280*/  SHF.R.U32.HI R24, RZ, 0x17, R16 ;  /* 0x00000017ff187819 */ /* 0x000fe20000011610 */
[----:B------:R-:W-:Y:S01]  /*1290*/  IMAD.MOV.U32 R27, RZ, RZ, R21 ;  /* 0x000000ffff1b7224 */ /* 0x000fe200078e0015 */
[----:B------:R-:W-:Y:S02]  /*12a0*/  LOP3.LUT R17, R17, 0xff, RZ, 0xc0, !PT ;  /* 0x000000ff11117812 */ /* 0x000fe400078ec0ff */
[----:B------:R-:W-:Y:S02]  /*12b0*/  LOP3.LUT R24, R24, 0xff, RZ, 0xc0, !PT ;  /* 0x000000ff18187812 */ /* 0x000fe400078ec0ff */
[----:B------:R-:W-:-:S03]  /*12c0*/  IADD3 R26, PT, PT, R17, -0x1, RZ ;  /* 0xffffffff111a7810 */ /* 0x000fc60007ffe0ff */
[----:B------:R-:W-:Y:S01]  /*12d0*/  VIADD R25, R24, 0xffffffff ;  /* 0xffffffff18197836 */ /* 0x000fe20000000000 */
[----:B------:R-:W-:-:S04]  /*12e0*/  ISETP.GT.U32.AND P0, PT, R26, 0xfd, PT ;  /* 0x000000fd1a00780c */ /* 0x000fc80003f04070 */
[----:B------:R-:W-:-:S13]  /*12f0*/  ISETP.GT.U32.OR P0, PT, R25, 0xfd, P0 ;  /* 0x000000fd1900780c */ /* 0x000fda0000704470 */
[----:B------:R-:W-:Y:S01]  /*1300*/  @!P0 IMAD.MOV.U32 R23, RZ, RZ, RZ ;  /* 0x000000ffff178224 */ /* 0x000fe200078e00ff */
[----:B------:R-:W-:Y:S06]  /*1310*/  @!P0 BRA `(.L_x_19) ;  /* 0x00000000005c8947 */ /* 0x000fec0003800000 */
[----:B------:R-:W-:Y:S02]  /*1320*/  FSETP.GTU.FTZ.AND P0, PT, |R16|, +INF , PT ;  /* 0x7f8000001000780b */ /* 0x000fe40003f1c200 */
[----:B------:R-:W-:-:S04]  /*1330*/  FSETP.GTU.FTZ.AND P1, PT, |R21|, +INF , PT ;  /* 0x7f8000001500780b */ /* 0x000fc80003f3c200 */
[----:B------:R-:W-:-:S13]  /*1340*/  PLOP3.LUT P0, PT, P0, P1, PT, 0xf8, 0x8f ;  /* 0x00000000008f781c */ /* 0x000fda0000703f70 */
[----:B------:R-:W-:Y:S05]  /*1350*/  @P0 BRA `(.L_x_20) ;  /* 0x00000004004c0947 */ /* 0x000fea0003800000 */
[----:B------:R-:W-:-:S13]  /*1360*/  LOP3.LUT P0, RZ, R27, 0x7fffffff, R16, 0xc8, !PT ;  /* 0x7fffffff1bff7812 */ /* 0x000fda000780c810 */
[----:B------:R-:W-:Y:S05]  /*1370*/  @!P0 BRA `(.L_x_21) ;  /* 0x00000004003c8947 */ /* 0x000fea0003800000 */
[C---:B------:R-:W-:Y:S02]  /*1380*/  FSETP.NEU.FTZ.AND P0, PT, |R16|.reuse, +INF , PT ;  /* 0x7f8000001000780b */ /* 0x040fe40003f1d200 */
[----:B------:R-:W-:Y:S02]  /*1390*/  FSETP.NEU.FTZ.AND P2, PT, |R21|, +INF , PT ;  /* 0x7f8000001500780b */ /* 0x000fe40003f5d200 */
[----:B------:R-:W-:-:S11]  /*13a0*/  FSETP.NEU.FTZ.AND P1, PT, |R16|, +INF , PT ;  /* 0x7f8000001000780b */ /* 0x000fd60003f3d200 */
[----:B------:R-:W-:Y:S05]  /*13b0*/  @!P2 BRA !P0, `(.L_x_21) ;  /* 0x00000004002ca947 */ /* 0x000fea0004000000 */
[----:B------:R-:W-:-:S04]  /*13c0*/  LOP3.LUT P0, RZ, R16, 0x7fffffff, RZ, 0xc0, !PT ;  /* 0x7fffffff10ff7812 */ /* 0x000fc8000780c0ff */
[----:B------:R-:W-:-:S13]  /*13d0*/  PLOP3.LUT P0, PT, P2, P0, PT, 0x2f, 0xf2 ;  /* 0x0000000000f2781c */ /* 0x000fda0001700577 */
[----:B------:R-:W-:Y:S05]  /*13e0*/  @P0 BRA `(.L_x_22) ;  /* 0x0000000400180947 */ /* 0x000fea0003800000 */
[----:B------:R-:W-:-:S04]  /*13f0*/  LOP3.LUT P0, RZ, R27, 0x7fffffff, RZ, 0xc0, !PT ;  /* 0x7fffffff1bff7812 */ /* 0x000fc8000780c0ff */
[----:B------:R-:W-:-:S13]  /*1400*/  PLOP3.LUT P0, PT, P1, P0, PT, 0x2f, 0xf2 ;  /* 0x0000000000f2781c */ /* 0x000fda0000f00577 */
[----:B------:R-:W-:Y:S05]  /*1410*/  @P0 BRA `(.L_x_23) ;  /* 0x0000000400000947 */ /* 0x000fea0003800000 */
[----:B------:R-:W-:Y:S02]  /*1420*/  ISETP.GE.AND P0, PT, R25, RZ, PT ;  /* 0x000000ff1900720c */ /* 0x000fe40003f06270 */
[----:B------:R-:W-:-:S11]  /*1430*/  ISETP.GE.AND P1, PT, R26, RZ, PT ;  /* 0x000000ff1a00720c */ /* 0x000fd60003f26270 */
[----:B------:R-:W-:Y:S01]  /*1440*/  @P0 MOV R23, RZ ;  /* 0x000000ff00170202 */ /* 0x000fe20000000f00 */
[----:B------:R-:W-:Y:S02]  /*1450*/  @!P0 IMAD.MOV.U32 R23, RZ, RZ, -0x40 ;  /* 0xffffffc0ff178424 */ /* 0x000fe400078e00ff */
[----:B------:R-:W-:Y:S01]  /*1460*/  @!P0 FFMA R16, R16, 1.84467440737095516160e+19, RZ ;  /* 0x5f80000010108823 */ /* 0x000fe200000000ff */
[----:B------:R-:W-:Y:S01]  /*1470*/  @!P1 FFMA R27, R21, 1.84467440737095516160e+19, RZ ;  /* 0x5f800000151b9823 */ /* 0x000fe200000000ff */
[----:B------:R-:W-:-:S07]  /*1480*/  @!P1 VIADD R23, R23, 0x40 ;  /* 0x0000004017179836 */ /* 0x000fce0000000000 */
.L_x_19:
[----:B------:R-:W-:Y:S01]  /*1490*/  LEA R26, R17, 0xc0800000, 0x17 ;  /* 0xc0800000111a7811 */ /* 0x000fe200078eb8ff */
[----:B------:R-:W-:Y:S01]  /*14a0*/  BSSY.RECONVERGENT B3, `(.L_x_24) ;  /* 0x0000036000037945 */ /* 0x000fe20003800200 */
[----:B------:R-:W-:-:S03]  /*14b0*/  IADD3 R24, PT, PT, R24, -0x7f, RZ ;  /* 0xffffff8118187810 */ /* 0x000fc60007ffe0ff */
[----:B------:R-:W-:Y:S02]  /*14c0*/  IMAD.IADD R28, R27, 0x1, -R26 ;  /* 0x000000011b1c7824 */ /* 0x000fe400078e0a1a */
[----:B------:R-:W-:Y:S02]  /*14d0*/  IMAD R16, R24, -0x800000, R16 ;  /* 0xff80000018107824 */ /* 0x000fe400078e0210 */
[----:B------:R-:W0:Y:S01]  /*14e0*/  MUFU.RCP R26, R28 ;  /* 0x0000001c001a7308 */ /* 0x000e220000001000 */
[----:B------:R-:W-:-:S04]  /*14f0*/  FADD.FTZ R27, -R28, -RZ ;  /* 0x800000ff1c1b7221 */ /* 0x000fc80000010100 */
[----:B0-----:R-:W-:-:S04]  /*1500*/  FFMA R25, R26, R27, 1 ;  /* 0x3f8000001a197423 */ /* 0x001fc8000000001b */
[----:B------:R-:W-:Y:S01]  /*1510*/  FFMA R25, R26, R25, R26 ;  /* 0x000000191a197223 */ /* 0x000fe2000000001a */
[----:B------:R-:W-:-:S03]  /*1520*/  IADD3 R26, PT, PT, R24, 0x7f, -R17 ;  /* 0x0000007f181a7810 */ /* 0x000fc60007ffe811 */
[----:B------:R-:W-:Y:S02]  /*1530*/  FFMA R24, R16, R25, RZ ;  /* 0x0000001910187223 */ /* 0x000fe400000000ff */
[----:B------:R-:W-:Y:S02]  /*1540*/  IMAD.IADD R23, R26, 0x1, R23 ;  /* 0x000000011a177824 */ /* 0x000fe400078e0217 */
[----:B------:R-:W-:-:S04]  /*1550*/  FFMA R17, R27, R24, R16 ;  /* 0x000000181b117223 */ /* 0x000fc80000000010 */
[----:B------:R-:W-:-:S04]  /*1560*/  FFMA R24, R25, R17, R24 ;  /* 0x0000001119187223 */ /* 0x000fc80000000018 */
[----:B------:R-:W-:-:S04]  /*1570*/  FFMA R27, R27, R24, R16 ;  /* 0x000000181b1b7223 */ /* 0x000fc80000000010 */
[----:B------:R-:W-:-:S05]  /*1580*/  FFMA R16, R25, R27, R24 ;  /* 0x0000001b19107223 */ /* 0x000fca0000000018 */
[----:B------:R-:W-:-:S04]  /*1590*/  SHF.R.U32.HI R17, RZ, 0x17, R16 ;  /* 0x00000017ff117819 */ /* 0x000fc80000011610 */
[----:B------:R-:W-:-:S05]  /*15a0*/  LOP3.LUT R26, R17, 0xff, RZ, 0xc0, !PT ;  /* 0x000000ff111a7812 */ /* 0x000fca00078ec0ff */
[----:B------:R-:W-:-:S04]  /*15b0*/  IMAD.IADD R17, R26, 0x1, R23 ;  /* 0x000000011a117824 */ /* 0x000fc800078e0217 */
[----:B------:R-:W-:-:S05]  /*15c0*/  VIADD R26, R17, 0xffffffff ;  /* 0xffffffff111a7836 */ /* 0x000fca0000000000 */
[----:B------:R-:W-:-:S13]  /*15d0*/  ISETP.GE.U32.AND P0, PT, R26, 0xfe, PT ;  /* 0x000000fe1a00780c */ /* 0x000fda0003f06070 */
[----:B------:R-:W-:Y:S05]  /*15e0*/  @!P0 BRA `(.L_x_25) ;  /* 0x0000000000808947 */ /* 0x000fea0003800000 */
[----:B------:R-:W-:-:S13]  /*15f0*/  ISETP.GT.AND P0, PT, R17, 0xfe, PT ;  /* 0x000000fe1100780c */ /* 0x000fda0003f04270 */
[----:B------:R-:W-:Y:S05]  /*1600*/  @P0 BRA `(.L_x_26) ;  /* 0x00000000006c0947 */ /* 0x000fea0003800000 */
[----:B------:R-:W-:-:S13]  /*1610*/  ISETP.GE.AND P0, PT, R17, 0x1, PT ;  /* 0x000000011100780c */ /* 0x000fda0003f06270 */
[----:B------:R-:W-:Y:S05]  /*1620*/  @P0 BRA `(.L_x_27) ;  /* 0x0000000000740947 */ /* 0x000fea0003800000 */
[----:B------:R-:W-:Y:S02]  /*1630*/  ISETP.GE.AND P0, PT, R17, -0x18, PT ;  /* 0xffffffe81100780c */ /* 0x000fe40003f06270 */
[----:B------:R-:W-:-:S11]  /*1640*/  LOP3.LUT R16, R16, 0x80000000, RZ, 0xc0, !PT ;  /* 0x8000000010107812 */ /* 0x000fd600078ec0ff */
[----:B------:R-:W-:Y:S05]  /*1650*/  @!P0 BRA `(.L_x_27) ;  /* 0x0000000000688947 */ /* 0x000fea0003800000 */
[CCC-:B------:R-:W-:Y:S01]  /*1660*/  FFMA.RZ R26, R25.reuse, R27.reuse, R24.reuse ;  /* 0x0000001b191a7223 */ /* 0x1c0fe2000000c018 */
[CCC-:B------:R-:W-:Y:S01]  /*1670*/  FFMA.RP R23, R25.reuse, R27.reuse, R24.reuse ;  /* 0x0000001b19177223 */ /* 0x1c0fe20000008018 */
[----:B------:R-:W-:Y:S01]  /*1680*/  FFMA.RM R24, R25, R27, R24 ;  /* 0x0000001b19187223 */ /* 0x000fe20000004018 */
[C---:B------:R-:W-:Y:S02]  /*1690*/  ISETP.NE.AND P2, PT, R17.reuse, RZ, PT ;  /* 0x000000ff1100720c */ /* 0x040fe40003f45270 */
[----:B------:R-:W-:Y:S02]  /*16a0*/  LOP3.LUT R25, R26, 0x7fffff, RZ, 0xc0, !PT ;  /* 0x007fffff1a197812 */ /* 0x000fe400078ec0ff */
[----:B------:R-:W-:Y:S02]  /*16b0*/  IADD3 R26, PT, PT, R17, 0x20, RZ ;  /* 0x00000020111a7810 */ /* 0x000fe40007ffe0ff */
[----:B------:R-:W-:Y:S02]  /*16c0*/  LOP3.LUT R25, R25, 0x800000, RZ, 0xfc, !PT ;  /* 0x0080000019197812 */ /* 0x000fe400078efcff */
[----:B------:R-:W-:Y:S01]  /*16d0*/  ISETP.NE.AND P1, PT, R17, RZ, PT ;  /* 0x000000ff1100720c */ /* 0x000fe20003f25270 */
[----:B------:R-:W-:Y:S01]  /*16e0*/  IMAD.MOV R17, RZ, RZ, -R17 ;  /* 0x000000ffff117224 */ /* 0x000fe200078e0a11 */
[----:B------:R-:W-:-:S02]  /*16f0*/  SHF.L.U32 R26, R25, R26, RZ ;  /* 0x0000001a191a7219 */ /* 0x000fc400000006ff */
[----:B------:R-:W-:Y:S02]  /*1700*/  FSETP.NEU.FTZ.AND P0, PT, R23, R24, PT ;  /* 0x000000181700720b */ /* 0x000fe40003f1d000 */
[----:B------:R-:W-:Y:S02]  /*1710*/  SEL R24, R17, RZ, P2 ;  /* 0x000000ff11187207 */ /* 0x000fe40001000000 */
[----:B------:R-:W-:Y:S02]  /*1720*/  ISETP.NE.AND P1, PT, R26, RZ, P1 ;  /* 0x000000ff1a00720c */ /* 0x000fe40000f25270 */
[----:B------:R-:W-:Y:S02]  /*1730*/  SHF.R.U32.HI R24, RZ, R24, R25 ;  /* 0x00000018ff187219 */ /* 0x000fe40000011619 */
[----:B------:R-:W-:Y:S02]  /*1740*/  PLOP3.LUT P0, PT, P0, P1, PT, 0xf8, 0x8f ;  /* 0x00000000008f781c */ /* 0x000fe40000703f70 */
[----:B------:R-:W-:-:S02]  /*1750*/  SHF.R.U32.HI R26, RZ, 0x1, R24 ;  /* 0x00000001ff1a7819 */ /* 0x000fc40000011618 */
[----:B------:R-:W-:-:S04]  /*1760*/  SEL R17, RZ, 0x1, !P0 ;  /* 0x00000001ff117807 */ /* 0x000fc80004000000 */
[----:B------:R-:W-:-:S04]  /*1770*/  LOP3.LUT R17, R17, 0x1, R26, 0xf8, !PT ;  /* 0x0000000111117812 */ /* 0x000fc800078ef81a */
[----:B------:R-:W-:-:S05]  /*1780*/  LOP3.LUT R17, R17, R24, RZ, 0xc0, !PT ;  /* 0x0000001811117212 */ /* 0x000fca00078ec0ff */
[----:B------:R-:W-:-:S05]  /*1790*/  IMAD.IADD R17, R26, 0x1, R17 ;  /* 0x000000011a117824 */ /* 0x000fca00078e0211 */
[----:B------:R-:W-:Y:S01]  /*17a0*/  LOP3.LUT R16, R17, R16, RZ, 0xfc, !PT ;  /* 0x0000001011107212 */ /* 0x000fe200078efcff */
[----:B------:R-:W-:Y:S06]  /*17b0*/  BRA `(.L_x_27) ;  /* 0x0000000000107947 */ /* 0x000fec0003800000 */
.L_x_26:
[----:B------:R-:W-:-:S04]  /*17c0*/  LOP3.LUT R16, R16, 0x80000000, RZ, 0xc0, !PT ;  /* 0x8000000010107812 */ /* 0x000fc800078ec0ff */
[----:B------:R-:W-:Y:S01]  /*17d0*/  LOP3.LUT R16, R16, 0x7f800000, RZ, 0xfc, !PT ;  /* 0x7f80000010107812 */ /* 0x000fe200078efcff */
[----:B------:R-:W-:Y:S06]  /*17e0*/  BRA `(.L_x_27) ;  /* 0x0000000000047947 */ /* 0x000fec0003800000 */
.L_x_25:
[----:B------:R-:W-:-:S07]  /*17f0*/  IMAD R16, R23, 0x800000, R16 ;  /* 0x0080000017107824 */ /* 0x000fce00078e0210 */
.L_x_27:
[----:B------:R-:W-:Y:S05]  /*1800*/  BSYNC.RECONVERGENT B3 ;  /* 0x0000000000037941 */ /* 0x000fea0003800200 */
.L_x_24:
[----:B------:R-:W-:Y:S05]  /*1810*/  BRA `(.L_x_28) ;  /* 0x0000000000207947 */ /* 0x000fea0003800000 */
.L_x_23:
[----:B------:R-:W-:-:S04]  /*1820*/  LOP3.LUT R16, R27, 0x80000000, R16, 0x48, !PT ;  /* 0x800000001b107812 */ /* 0x000fc800078e4810 */
[----:B------:R-:W-:Y:S01]  /*1830*/  LOP3.LUT R16, R16, 0x7f800000, RZ, 0xfc, !PT ;  /* 0x7f80000010107812 */ /* 0x000fe200078efcff */
[----:B------:R-:W-:Y:S06]  /*1840*/  BRA `(.L_x_28) ;  /* 0x0000000000147947 */ /* 0x000fec0003800000 */
.L_x_22:
[----:B------:R-:W-:Y:S01]  /*1850*/  LOP3.LUT R16, R27, 0x80000000, R16, 0x48, !PT ;  /* 0x800000001b107812 */ /* 0x000fe200078e4810 */
[----:B------:R-:W-:Y:S06]  /*1860*/  BRA `(.L_x_28) ;  /* 0x00000000000c7947 */ /* 0x000fec0003800000 */
.L_x_21:
[----:B------:R-:W0:Y:S01]  /*1870*/  MUFU.RSQ R16, -QNAN ;  /* 0xffc0000000107908 */ /* 0x000e220000001400 */
[----:B------:R-:W-:Y:S05]  /*1880*/  BRA `(.L_x_28) ;  /* 0x0000000000047947 */ /* 0x000fea0003800000 */
.L_x_20:
[----:B------:R-:W-:-:S07]  /*1890*/  FADD.FTZ R16, R16, R21 ;  /* 0x0000001510107221 */ /* 0x000fce0000010000 */
.L_x_28:
[----:B------:R-:W-:Y:S05]  /*18a0*/  BSYNC.RECONVERGENT B2 ;  /* 0x0000000000027941 */ /* 0x000fea0003800200 */
.L_x_18:
[----:B0-----:R-:W-:Y:S01]  /*18b0*/  MOV R23, R16 ;  /* 0x0000001000177202 */ /* 0x001fe20000000f00 */
[----:B------:R-:W-:Y:S02]  /*18c0*/  IMAD.MOV.U32 R16, RZ, RZ, R18 ;  /* 0x000000ffff107224 */ /* 0x000fe400078e0012 */
[----:B------:R-:W-:-:S04]  /*18d0*/  IMAD.MOV.U32 R17, RZ, RZ, 0x0 ;  /* 0x00000000ff117424 */ /* 0x000fc800078e00ff */
[----:B------:R-:W-:Y:S05]  /*18e0*/  RET.REL.NODEC R16 `(continue_simulation) ;  /* 0xffffffe410c47950 */ /* 0x000fea0003c3ffff */
.L_x_29:
        /* <DEDUP_REMOVED lines=9> */
.L_x_43:


//--------------------- .text.prepare_simulation  --------------------------
	.section	.text.prepare_simulation,"ax",@progbits
	.align	128
        .global         prepare_simulation
        .type           prepare_simulation,@function
        .size           prepare_simulation,(.L_x_46 - prepare_simulation)
        .other          prepare_simulation,@"STO_CUDA_ENTRY STV_DEFAULT"
prepare_simulation:
.text.prepare_simulation:
[----:B------:R-:W-:Y:S01]  /*0000*/  LDC R1, c[0x0][0x37c] ;  /* 0x0000df00ff017b82 */ /* 0x000fe20000000800 */
[----:B------:R-:W0:Y:S01]  /*0010*/  S2R R2, SR_TID.X ;  /* 0x0000000000027919 */ /* 0x000e220000002100 */
[----:B------:R-:W-:Y:S01]  /*0020*/  HFMA2 R0, -RZ, RZ, 1.0341796875, -113.375 ;  /* 0x3c23d716ff007431 */ /* 0x000fe200000001ff */
[----:B------:R-:W-:Y:S01]  /*0030*/  MOV R5, 0x394d4153 ;  /* 0x394d415300057802 */ /* 0x000fe20000000f00 */
[----:B------:R-:W0:Y:S01]  /*0040*/  S2R R7, SR_TID.Y ;  /* 0x0000000000077919 */ /* 0x000e220000002200 */
[----:B------:R-:W-:Y:S01]  /*0050*/  MOV R3, 0x400 ;  /* 0x0000040000037802 */ /* 0x000fe20000000f00 */
[----:B------:R-:W1:Y:S02]  /*0060*/  S2R R4, SR_CgaCtaId ;  /* 0x0000000000047919 */ /* 0x000e640000008800 */
[----:B------:R-:W-:-:S04]  /*0070*/  FFMA R5, R0, -R5, 0.0083327032625675201416 ;  /* 0x3c0885e400057423 */ /* 0x000fc80000000805 */
[----:B------:R-:W-:Y:S01]  /*0080*/  FFMA R5, R5, R0, -0.16666662693023681641 ;  /* 0xbe2aaaa805057423 */ /* 0x000fe20000000000 */
[----:B------:R-:W-:-:S04]  /*0090*/  FFMA R0, R0, -0.10000005364418029785, RZ ;  /* 0xbdccccd400007823 */ /* 0x000fc800000000ff */
[----:B------:R-:W-:Y:S01]  /*00a0*/  FFMA R0, R0, R5, -0.10000005364418029785 ;  /* 0xbdccccd400007423 */ /* 0x000fe20000000005 */
[----:B------:R-:W-:-:S03]  /*00b0*/  HFMA2 R5, -RZ, RZ, 2.12890625, -0.0426025390625 ;  /* 0x4042a974ff057431 */ /* 0x000fc600000001ff */
[----:B------:R-:W-:Y:S01]  /*00c0*/  FADD R0, RZ, -R0 ;  /* 0x80000000ff007221 */ /* 0x000fe20000000000 */
[----:B0-----:R-:W-:Y:S02]  /*00d0*/  LEA R2, R7, R2, 0x1 ;  /* 0x0000000207027211 */ /* 0x001fe400078e08ff */
[----:B------:R-:W-:Y:S02]  /*00e0*/  CS2R R6, SRZ ;  /* 0x0000000000067805 */ /* 0x000fe4000001ff00 */
[----:B-1----:R-:W-:Y:S02]  /*00f0*/  LEA R3, R4, R3, 0x18 ;  /* 0x0000000304037211 */ /* 0x002fe400078ec0ff */
[----:B------:R-:W-:-:S03]  /*0100*/  MOV R4, RZ ;  /* 0x000000ff00047202 */ /* 0x000fc60000000f00 */
[----:B------:R-:W-:Y:S02]  /*0110*/  IMAD R2, R2, 0x30, R3 ;  /* 0x0000003002027824 */ /* 0x000fe400078e0203 */
[----:B------:R-:W-:-:S03]  /*0120*/  FMUL R3, R0, -5 ;  /* 0xc0a0000000037820 */ /* 0x000fc60000400000 */
[----:B------:R-:W-:Y:S04]  /*0130*/  STS.128 [R2], R4 ;  /* 0x0000000402007388 */ /* 0x000fe80000000c00 */
[----:B------:R-:W-:Y:S04]  /*0140*/  STS.128 [R2+0x10], RZ ;  /* 0x000010ff02007388 */ /* 0x000fe80000000c00 */
[----:B------:R-:W-:Y:S01]  /*0150*/  STS [R2+0x20], R3 ;  /* 0x0000200302007388 */ /* 0x000fe20000000800 */
[----:B------:R-:W-:Y:S05]  /*0160*/  EXIT ;  /* 0x000000000000794d */ /* 0x000fea0003800000 */
.L_x_30:
        /* <DEDUP_REMOVED lines=9> */
.L_x_46:


//--------------------- .text._Z10initkerneli     --------------------------
	.section	.text._Z10initkerneli,"ax",@progbits
	.align	128
        .global         _Z10initkerneli
        .type           _Z10initkerneli,@function
        .size           _Z10initkerneli,(.L_x_47 - _Z10initkerneli)
        .other          _Z10initkerneli,@"STO_CUDA_ENTRY STV_DEFAULT"
_Z10initkerneli:
.text._Z10initkerneli:
[----:B------:R-:W0:Y:S01]  /*0000*/  LDC R1, c[0x0][0x37c] ;  /* 0x0000df00ff017b82 */ /* 0x000e220000000800 */
[----:B------:R-:W1:Y:S07]  /*0010*/  S2R R16, SR_TID.X ;  /* 0x0000000000107919 */ /* 0x000e6e0000002100 */
[----:B------:R-:W1:Y:S01]  /*0020*/  S2UR UR4, SR_CTAID.X ;  /* 0x00000000000479c3 */ /* 0x000e620000002500 */
[----:B------:R-:W-:Y:S01]  /*0030*/  MOV R0, 0x50 ;  /* 0x0000005000007802 */ /* 0x000fe20000000f00 */
[----:B------:R-:W-:Y:S01]  /*0040*/  IMAD.MOV.U32 R4, RZ, RZ, 0x30 ;  /* 0x00000030ff047424 */ /* 0x000fe200078e00ff */
[----:B------:R-:W2:Y:S05]  /*0050*/  LDCU.64 UR36, c[0x0][0x358] ;  /* 0x00006b00ff2477ac */ /* 0x000eaa0008000a00 */
[----:B------:R-:W1:Y:S08]  /*0060*/  LDC R5, c[0x0][0x360] ;  /* 0x0000d800ff057b82 */ /* 0x000e700000000800 */
[----:B------:R3:W4:Y:S01]  /*0070*/  LDC.64 R2, c[0x4][R0] ;  /* 0x0100000000027b82 */ /* 0x0007220000000a00 */
[----:B-1----:R-:W-:-:S02]  /*0080*/  IMAD R16, R5, UR4, R16 ;  /* 0x0000000405107c24 */ /* 0x002fc4000f8e0210 */
[----:B0-23--:R-:W-:-:S07]  /*0090*/  IMAD.MOV.U32 R5, RZ, RZ, RZ ;  /* 0x000000ffff057224 */ /* 0x00dfce00078e00ff */
[----:B------:R-:W-:-:S07]  /*00a0*/  LEPC R20, `(.L_x_31) ;  /* 0x000000001014794e */ /* 0x000fce0000000000 */
[----:B----4-:R-:W-:Y:S05]  /*00b0*/  CALL.ABS.NOINC R2 ;  /* 0x0000000002007343 */ /* 0x010fea0003c00000 */
.L_x_31:
[----:B------:R-:W0:Y:S01]  /*00c0*/  LDC R2, c[0x0][0x380] ;  /* 0x0000e000ff027b82 */ /* 0x000e220000000800 */
[----:B------:R-:W-:Y:S01]  /*00d0*/  IMAD.MOV.U32 R3, RZ, RZ, -0x266e14b1 ;  /* 0xd991eb4fff037424 */ /* 0x000fe200078e00ff */
[----:B------:R-:W-:Y:S01]  /*00e0*/  BSSY.RECONVERGENT B0, `(.L_x_32) ;  /* 0x00000e5000007945 */ /* 0x000fe20003800200 */
[C---:B0-----:R-:W-:Y:S02]  /*00f0*/  LOP3.LUT R0, R2.reuse, 0xaad26b49, RZ, 0x3c, !PT ;  /* 0xaad26b4902007812 */ /* 0x041fe400078e3cff */
[----:B------:R-:W-:-:S03]  /*0100*/  ISETP.GT.AND P0, PT, R2, -0x1, PT ;  /* 0xffffffff0200780c */ /* 0x000fc60003f04270 */
[----:B------:R-:W-:Y:S01]  /*0110*/  IMAD R0, R0, 0x4182bed5, RZ ;  /* 0x4182bed500007824 */ /* 0x000fe200078e02ff */
[----:B------:R-:W-:Y:S02]  /*0120*/  SEL R3, R3, 0x8bf16996, P0 ;  /* 0x8bf1699603037807 */ /* 0x000fe40000000000 */
[----:B------:R-:W-:Y:S01]  /*0130*/  ISETP.NE.AND P0, PT, R16, RZ, PT ;  /* 0x000000ff1000720c */ /* 0x000fe20003f05270 */
[C---:B------:R-:W-:Y:S01]  /*0140*/  VIADD R7, R0.reuse, 0x75bcd15 ;  /* 0x075bcd1500077836 */ /* 0x040fe20000000000 */
[C---:B------:R-:W-:Y:S01]  /*0150*/  IADD3 R6, PT, PT, R3.reuse, 0x64f0c9, R0 ;  /* 0x0064f0c903067810 */ /* 0x040fe20007ffe000 */
[C---:B------:R-:W-:Y:S01]  /*0160*/  VIADD R11, R0.reuse, 0x583f19 ;  /* 0x00583f19000b7836 */ /* 0x040fe20000000000 */
[----:B------:R-:W-:Y:S01]  /*0170*/  LOP3.LUT R8, R0, 0x159a55e5, RZ, 0x3c, !PT ;  /* 0x159a55e500087812 */ /* 0x000fe200078e3cff */
[C---:B------:R-:W-:Y:S01]  /*0180*/  VIADD R9, R3.reuse, 0x1f123bb5 ;  /* 0x1f123bb503097836 */ /* 0x040fe20000000000 */
[----:B------:R-:W-:Y:S01]  /*0190*/  LOP3.LUT R10, R3, 0x5491333, RZ, 0x3c, !PT ;  /* 0x05491333030a7812 */ /* 0x000fe200078e3cff */
[----:B------:R0:W-:Y:S01]  /*01a0*/  ST.E.64 desc[UR36][R4.64], R6 ;  /* 0x0000000604007985 */ /* 0x0001e2000c101b24 */
[----:B------:R-:W-:-:S03]  /*01b0*/  SHF.R.S32.HI R0, RZ, 0x1f, R16 ;  /* 0x0000001fff007819 */ /* 0x000fc60000011410 */
[----:B------:R0:W-:Y:S04]  /*01c0*/  ST.E.64 desc[UR36][R4.64+0x8], R8 ;  /* 0x0000080804007985 */ /* 0x0001e8000c101b24 */
[----:B------:R0:W-:Y:S01]  /*01d0*/  ST.E.64 desc[UR36][R4.64+0x10], R10 ;  /* 0x0000100a04007985 */ /* 0x0001e2000c101b24 */
[----:B------:R-:W-:Y:S05]  /*01e0*/  @!P0 BRA `(.L_x_33) ;  /* 0x0000000c00508947 */ /* 0x000fea0003800000 */
[----:B------:R-:W-:Y:S02]  /*01f0*/  IMAD.MOV.U32 R12, RZ, RZ, RZ ;  /* 0x000000ffff0c7224 */ /* 0x000fe400078e00ff */
[----:B------:R-:W-:-:S07]  /*0200*/  IMAD.MOV.U32 R13, RZ, RZ, R16 ;  /* 0x000000ffff0d7224 */ /* 0x000fce00078e0010 */
.L_x_41:
[----:B------:R-:W-:Y:S01]  /*0210*/  LOP3.LUT R2, R13, 0x3, RZ, 0xc0, !PT ;  /* 0x000000030d027812 */ /* 0x000fe200078ec0ff */
[----:B------:R-:W-:Y:S03]  /*0220*/  BSSY.RECONVERGENT B1, `(.L_x_34) ;  /* 0x00000ca000017945 */ /* 0x000fe60003800200 */
[----:B------:R-:W-:-:S04]  /*0230*/  ISETP.NE.U32.AND P0, PT, R2, RZ, PT ;  /* 0x000000ff0200720c */ /* 0x000fc80003f05070 */
[----:B------:R-:W-:-:S13]  /*0240*/  ISETP.NE.AND.EX P0, PT, RZ, RZ, PT, P0 ;  /* 0x000000ffff00720c */ /* 0x000fda0003f05300 */
[----:B-1----:R-:W-:Y:S05]  /*0250*/  @!P0 BRA `(.L_x_35) ;  /* 0x0000000c00188947 */ /* 0x002fea0003800000 */
[----:B------:R-:W1:Y:S01]  /*0260*/  LDC.64 R2, c[0x4][RZ] ;  /* 0x01000000ff027b82 */ /* 0x000e620000000a00 */
[----:B------:R-:W-:Y:S02]  /*0270*/  IMAD.MOV.U32 R14, RZ, RZ, RZ ;  /* 0x000000ffff0e7224 */ /* 0x000fe400078e00ff */
[----:B-1----:R-:W-:-:S07]  /*0280*/  IMAD.WIDE.U32 R2, R12, 0xc80, R2 ;  /* 0x00000c800c027825 */ /* 0x002fce00078e0002 */
.L_x_40:
[----:B------:R-:W-:Y:S01]  /*0290*/  BSSY.RECONVERGENT B2, `(.L_x_36) ;  /* 0x00000bb000027945 */ /* 0x000fe20003800200 */
[----:B-1----:R-:W-:Y:S01]  /*02a0*/  IMAD.MOV.U32 R15, RZ, RZ, RZ ;  /* 0x000000ffff0f7224 */ /* 0x002fe200078e00ff */
[----:B0-----:R-:W-:Y:S01]  /*02b0*/  CS2R R6, SRZ ;  /* 0x0000000000067805 */ /* 0x001fe2000001ff00 */
[----:B------:R-:W-:Y:S01]  /*02c0*/  IMAD.MOV.U32 R17, RZ, RZ, RZ ;  /* 0x000000ffff117224 */ /* 0x000fe200078e00ff */
[----:B------:R-:W-:-:S07]  /*02d0*/  CS2R R8, SRZ ;  /* 0x0000000000087805 */ /* 0x000fce000001ff00 */
.L_x_39:
[----:B------:R-:W-:-:S05]  /*02e0*/  IMAD.WIDE.U32 R10, R17, 0x4, R4 ;  /* 0x00000004110a7825 */ /* 0x000fca00078e0004 */
[----:B------:R0:W5:Y:S01]  /*02f0*/  LD.E R18, desc[UR36][R10.64+0x4] ;  /* 0x000004240a127980 */ /* 0x000162000c101900 */
[----:B------:R-:W-:Y:S01]  /*0300*/  BSSY.RECONVERGENT B3, `(.L_x_37) ;  /* 0x00000b0000037945 */ /* 0x000fe20003800200 */
[----:B------:R-:W-:-:S07]  /*0310*/  IMAD.MOV.U32 R19, RZ, RZ, RZ ;  /* 0x000000ffff137224 */ /* 0x000fce00078e00ff */
.L_x_38:
[----:B-----5:R-:W-:Y:S01]  /*0320*/  SHF.R.U32.HI R24, RZ, R19, R18 ;  /* 0x00000013ff187219 */ /* 0x020fe20000011612 */
[----:B0-----:R-:W-:-:S03]  /*0330*/  IMAD.SHL.U32 R10, R17, 0x20, RZ ;  /* 0x00000020110a7824 */ /* 0x001fc600078e00ff */
[----:B------:R-:W-:Y:S01]  /*0340*/  LOP3.LUT R11, R24, 0x1, RZ, 0xc0, !PT ;  /* 0x00000001180b7812 */ /* 0x000fe200078ec0ff */
[----:B------:R-:W-:-:S03]  /*0350*/  IMAD.IADD R10, R10, 0x1, R19 ;  /* 0x000000010a0a7824 */ /* 0x000fc600078e0213 */
[----:B------:R-:W-:Y:S01]  /*0360*/  ISETP.NE.U32.AND P0, PT, R11, 0x1, PT ;  /* 0x000000010b00780c */ /* 0x000fe20003f05070 */
[----:B------:R-:W-:-:S03]  /*0370*/  IMAD R11, R10, 0x5, RZ ;  /* 0x000000050a0b7824 */ /* 0x000fc600078e02ff */
[----:B------:R-:W-:Y:S01]  /*0380*/  R2P PR, R24, 0x7e ;  /* 0x0000007e18007804 */ /* 0x000fe20000000000 */
[----:B------:R-:W-:-:S08]  /*0390*/  IMAD.WIDE.U32 R10, R11, 0x4, R2 ;  /* 0x000000040b0a7825 */ /* 0x000fd000078e0002 */
[----:B------:R-:W2:Y:S04]  /*03a0*/  @!P0 LDG.E R20, desc[UR36][R10.64] ;  /* 0x000000240a148981 */ /* 0x000ea8000c1e1900 */
[----:B------:R-:W3:Y:S04]  /*03b0*/  @P1 LDG.E R22, desc[UR36][R10.64+0x14] ;  /* 0x000014240a161981 */ /* 0x000ee8000c1e1900 */
[----:B------:R-:W4:Y:S04]  /*03c0*/  @!P0 LDG.E R21, desc[UR36][R10.64+0x4] ;  /* 0x000004240a158981 */ /* 0x000f28000c1e1900 */
[----:B------:R-:W4:Y:S04]  /*03d0*/  @P2 LDG.E R26, desc[UR36][R10.64+0x28] ;  /* 0x000028240a1a2981 */ /* 0x000f28000c1e1900 */
[----:B------:R-:W4:Y:S04]  /*03e0*/  @!P0 LDG.E R23, desc[UR36][R10.64+0xc] ;  /* 0x00000c240a178981 */ /* 0x000f28000c1e1900 */
[----:B------:R-:W4:Y:S04]  /*03f0*/  @P3 LDG.E R28, desc[UR36][R10.64+0x3c] ;  /* 0x00003c240a1c3981 */ /* 0x000f28000c1e1900 */
[----:B------:R-:W4:Y:S01]  /*0400*/  @P3 LDG.E R25, desc[UR36][R10.64+0x48] ;  /* 0x000048240a193981 */ /* 0x000f22000c1e1900 */
[----:B--2---:R-:W-:-:S03]  /*0410*/  @!P0 LOP3.LUT R15, R15, R20, RZ, 0x3c, !PT ;  /* 0x000000140f0f8212 */ /* 0x004fc600078e3cff */
[----:B------:R-:W2:Y:S01]  /*0420*/  @!P0 LDG.E R20, desc[UR36][R10.64+0x8] ;  /* 0x000008240a148981 */ /* 0x000ea2000c1e1900 */
[----:B---3--:R-:W-:-:S03]  /*0430*/  @P1 LOP3.LUT R15, R15, R22, RZ, 0x3c, !PT ;  /* 0x000000160f0f1212 */ /* 0x008fc600078e3cff */
[----:B------:R-:W3:Y:S01]  /*0440*/  @!P0 LDG.E R22, desc[UR36][R10.64+0x10] ;  /* 0x000010240a168981 */ /* 0x000ee2000c1e1900 */
[----:B----4-:R-:W-:-:S03]  /*0450*/  @!P0 LOP3.LUT R8, R8, R21, RZ, 0x3c, !PT ;  /* 0x0000001508088212 */ /* 0x010fc600078e3cff */
[----:B------:R-:W4:Y:S01]  /*0460*/  @P1 LDG.E R21, desc[UR36][R10.64+0x18] ;  /* 0x000018240a151981 */ /* 0x000f22000c1e1900 */
[----:B------:R-:W-:-:S03]  /*0470*/  @P2 LOP3.LUT R15, R15, R26, RZ, 0x3c, !PT ;  /* 0x0000001a0f0f2212 */ /* 0x000fc600078e3cff */
[----:B------:R-:W4:Y:S01]  /*0480*/  @P1 LDG.E R26, desc[UR36][R10.64+0x24] ;  /* 0x000024240a1a1981 */ /* 0x000f22000c1e1900 */
[----:B------:R-:W-:-:S03]  /*0490*/  @!P0 LOP3.LUT R6, R6, R23, RZ, 0x3c, !PT ;  /* 0x0000001706068212 */ /* 0x000fc600078e3cff */
[----:B------:R-:W4:Y:S01]  /*04a0*/  @P2 LDG.E R23, desc[UR36][R10.64+0x2c] ;  /* 0x00002c240a172981 */ /* 0x000f22000c1e1900 */
[----:B--2---:R-:W-:-:S03]  /*04b0*/  @!P0 LOP3.LUT R9, R9, R20, RZ, 0x3c, !PT ;  /* 0x0000001409098212 */ /* 0x004fc600078e3cff */
[----:B------:R-:W2:Y:S01]  /*04c0*/  @P1 LDG.E R20, desc[UR36][R10.64+0x1c] ;  /* 0x00001c240a141981 */ /* 0x000ea2000c1e1900 */
[----:B---3--:R-:W-:-:S03]  /*04d0*/  @!P0 LOP3.LUT R7, R7, R22, RZ, 0x3c, !PT ;  /* 0x0000001607078212 */ /* 0x008fc600078e3cff */
[----:B------:R-:W3:Y:S01]  /*04e0*/  @P2 LDG.E R22, desc[UR36][R10.64+0x30] ;  /* 0x000030240a162981 */ /* 0x000ee2000c1e1900 */
[----:B----4-:R-:W-:-:S03]  /*04f0*/  @P1 LOP3.LUT R8, R8, R21, RZ, 0x3c, !PT ;  /* 0x0000001508081212 */ /* 0x010fc600078e3cff */
[----:B------:R-:W4:Y:S01]  /*0500*/  @P1 LDG.E R21, desc[UR36][R10.64+0x20] ;  /* 0x000020240a151981 */ /* 0x000f22000c1e1900 */
[----:B------:R-:W-:-:S03]  /*0510*/  @P1 LOP3.LUT R7, R7, R26, RZ, 0x3c, !PT ;  /* 0x0000001a07071212 */ /* 0x000fc600078e3cff */
[----:B------:R-:W4:Y:S01]  /*0520*/  @P2 LDG.E R26, desc[UR36][R10.64+0x38] ;  /* 0x000038240a1a2981 */ /* 0x000f22000c1e1900 */
[----:B------:R-:W-:-:S03]  /*0530*/  @P3 LOP3.LUT R15, R15, R28, RZ, 0x3c, !PT ;  /* 0x0000001c0f0f3212 */ /* 0x000fc600078e3cff */
[----:B------:R-:W4:Y:S01]  /*0540*/  @P4 LDG.E R28, desc[UR36][R10.64+0x50] ;  /* 0x000050240a1c4981 */ /* 0x000f22000c1e1900 */
[----:B------:R-:W-:-:S03]  /*0550*/  @P2 LOP3.LUT R8, R8, R23, RZ, 0x3c, !PT ;  /* 0x0000001708082212 */ /* 0x000fc600078e3cff */
[----:B------:R-:W4:Y:S01]  /*0560*/  @P3 LDG.E R23, desc[UR36][R10.64+0x40] ;  /* 0x000040240a173981 */ /* 0x000f22000c1e1900 */
[----:B--2---:R-:W-:-:S03]  /*0570*/  @P1 LOP3.LUT R9, R9, R20, RZ, 0x3c, !PT ;  /* 0x0000001409091212 */ /* 0x004fc600078e3cff */
[----:B------:R-:W2:Y:S01]  /*0580*/  @P3 LDG.E R20, desc[UR36][R10.64+0x44] ;  /* 0x000044240a143981 */ /* 0x000ea2000c1e1900 */
[----:B---3--:R-:W-:-:S03]  /*0590*/  @P2 LOP3.LUT R9, R9, R22, RZ, 0x3c, !PT ;  /* 0x0000001609092212 */ /* 0x008fc600078e3cff */
[----:B------:R-:W3:Y:S01]  /*05a0*/  @P3 LDG.E R22, desc[UR36][R10.64+0x4c] ;  /* 0x00004c240a163981 */ /* 0x000ee2000c1e1900 */
[----:B----4-:R-:W-:-:S03]  /*05b0*/  @P1 LOP3.LUT R6, R6, R21, RZ, 0x3c, !PT ;  /* 0x0000001506061212 */ /* 0x010fc600078e3cff */
[----:B------:R-:W4:Y:S01]  /*05c0*/  @P2 LDG.E R21, desc[UR36][R10.64+0x34] ;  /* 0x000034240a152981 */ /* 0x000f22000c1e1900 */
[----:B------:R-:W-:-:S03]  /*05d0*/  @P2 LOP3.LUT R7, R7, R26, RZ, 0x3c, !PT ;  /* 0x0000001a07072212 */ /* 0x000fc600078e3cff */
[----:B------:R-:W4:Y:S01]  /*05e0*/  @P5 LDG.E R26, desc[UR36][R10.64+0x64] ;  /* 0x000064240a1a5981 */ /* 0x000f22000c1e1900 */
[----:B------:R-:W-:Y:S02]  /*05f0*/  @P4 LOP3.LUT R15, R15, R28, RZ, 0x3c, !PT ;  /* 0x0000001c0f0f4212 */ /* 0x000fe400078e3cff */
[----:B------:R-:W-:Y:S02]  /*0600*/  @P3 LOP3.LUT R8, R8, R23, RZ, 0x3c, !PT ;  /* 0x0000001708083212 */ /* 0x000fe400078e3cff */
        /* <DEDUP_REMOVED lines=21> */
[----:B------:R-:W-:Y:S02]  /*0760*/  LOP3.LUT P0, RZ, R24, 0x80, RZ, 0xc0, !PT ;  /* 0x0000008018ff7812 */ /* 0x000fe4000780c0ff */
[----:B------:R-:W-:-:S04]  /*0770*/  @P5 LOP3.LUT R8, R8, R25, RZ, 0x3c, !PT ;  /* 0x0000001908085212 */ /* 0x000fc800078e3cff */
[----:B------:R-:W-:-:S07]  /*0780*/  @P6 LOP3.LUT R8, R8, R23, RZ, 0x3c, !PT ;  /* 0x0000001708086212 */ /* 0x000fce00078e3cff */
[----:B------:R-:W4:Y:S04]  /*0790*/  @P0 LDG.E R28, desc[UR36][R10.64+0x8c] ;  /* 0x00008c240a1c0981 */ /* 0x000f28000c1e1900 */
[----:B------:R-:W4:Y:S04]  /*07a0*/  @P0 LDG.E R23, desc[UR36][R10.64+0x90] ;  /* 0x000090240a170981 */ /* 0x000f28000c1e1900 */
        /* <DEDUP_REMOVED lines=11> */
[----:B--2---:R-:W-:Y:S02]  /*0860*/  @P6 LOP3.LUT R7, R7, R20, RZ, 0x3c, !PT ;  /* 0x0000001407076212 */ /* 0x004fe400078e3cff */
[----:B---3--:R-:W-:Y:S02]  /*0870*/  @P0 LOP3.LUT R9, R9, R22, RZ, 0x3c, !PT ;  /* 0x0000001609090212 */ /* 0x008fe400078e3cff */
[----:B----4-:R-:W-:-:S04]  /*0880*/  @P6 LOP3.LUT R6, R6, R21, RZ, 0x3c, !PT ;  /* 0x0000001506066212 */ /* 0x010fc800078e3cff */
[----:B------:R-:W-:Y:S02]  /*0890*/  @P0 LOP3.LUT R6, R6, R25, RZ, 0x3c, !PT ;  /* 0x0000001906060212 */ /* 0x000fe400078e3cff */
[----:B------:R-:W-:Y:S02]  /*08a0*/  @P0 LOP3.LUT R7, R7, R26, RZ, 0x3c, !PT ;  /* 0x0000001a07070212 */ /* 0x000fe400078e3cff */
[----:B------:R-:W-:-:S13]  /*08b0*/  R2P PR, R24.B1, 0x7f ;  /* 0x0000007f18007804 */ /* 0x000fda0000001000 */
[----:B------:R-:W2:Y:S04]  /*08c0*/  @P0 LDG.E R20, desc[UR36][R10.64+0xa0] ;  /* 0x0000a0240a140981 */ /* 0x000ea8000c1e1900 */
[----:B------:R-:W3:Y:S04]  /*08d0*/  @P1 LDG.E R22, desc[UR36][R10.64+0xb4] ;  /* 0x0000b4240a161981 */ /* 0x000ee8000c1e1900 */
[----:B------:R-:W4:Y:S04]  /*08e0*/  @P0 LDG.E R21, desc[UR36][R10.64+0xa4] ;  /* 0x0000a4240a150981 */ /* 0x000f28000c1e1900 */
[----:B------:R-:W4:Y:S04]  /*08f0*/  @P2 LDG.E R26, desc[UR36][R10.64+0xc8] ;  /* 0x0000c8240a1a2981 */ /* 0x000f28000c1e1900 */
        /* <DEDUP_REMOVED lines=21> */
[----:B------:R-:W-:Y:S02]  /*0a50*/  LOP3.LUT P0, RZ, R24, 0x8000, RZ, 0xc0, !PT ;  /* 0x0000800018ff7812 */ /* 0x000fe4000780c0ff */
[----:B------:R-:W-:Y:S01]  /*0a60*/  @P1 LOP3.LUT R9, R9, R26, RZ, 0x3c, !PT ;  /* 0x0000001a09091212 */ /* 0x000fe200078e3cff */
[----:B------:R-:W4:Y:S04]  /*0a70*/  @P2 LDG.E R24, desc[UR36][R10.64+0xd8] ;  /* 0x0000d8240a182981 */ /* 0x000f28000c1e1900 */
[----:B------:R-:W4:Y:S01]  /*0a80*/  @P5 LDG.E R26, desc[UR36][R10.64+0x104] ;  /* 0x000104240a1a5981 */ /* 0x000f22000c1e1900 */
[----:B------:R-:W-:Y:S02]  /*0a90*/  @P4 LOP3.LUT R15, R15, R28, RZ, 0x3c, !PT ;  /* 0x0000001c0f0f4212 */ /* 0x000fe400078e3cff */
[----:B------:R-:W-:-:S02]  /*0aa0*/  @P2 LOP3.LUT R8, R8, R23, RZ, 0x3c, !PT ;  /* 0x0000001708082212 */ /* 0x000fc400078e3cff */
        /* <DEDUP_REMOVED lines=8> */
[----:B------:R-:W-:Y:S02]  /*0b30*/  @P2 LOP3.LUT R6, R6, R25, RZ, 0x3c, !PT ;  /* 0x0000001906062212 */ /* 0x000fe400078e3cff */
[----:B------:R-:W-:Y:S01]  /*0b40*/  @P2 LOP3.LUT R7, R7, R24, RZ, 0x3c, !PT ;  /* 0x0000001807072212 */ /* 0x000fe200078e3cff */
[----:B------:R-:W4:Y:S01]  /*0b50*/  @P4 LDG.E R25, desc[UR36][R10.64+0xf4] ;  /* 0x0000f4240a194981 */ /* 0x000f22000c1e1900 */
[----:B------:R-:W-:-:S03]  /*0b60*/  @P5 LOP3.LUT R15, R15, R26, RZ, 0x3c, !PT ;  /* 0x0000001a0f0f5212 */ /* 0x000fc600078e3cff */
[----:B------:R-:W4:Y:S04]  /*0b70*/  @P6 LDG.E R26, desc[UR36][R10.64+0x118] ;  /* 0x000118240a1a6981 */ /* 0x000f28000c1e1900 */
        /* <DEDUP_REMOVED lines=29> */
[----:B------:R-:W-:-:S05]  /*0d50*/  VIADD R19, R19, 0x10 ;  /* 0x0000001013137836 */ /* 0x000fca0000000000 */
[----:B------:R-:W-:Y:S02]  /*0d60*/  ISETP.NE.AND P1, PT, R19, 0x20, PT ;  /* 0x000000201300780c */ /* 0x000fe40003f25270 */
[----:B------:R-:W-:-:S04]  /*0d70*/  @P6 LOP3.LUT R6, R6, R23, RZ, 0x3c, !PT ;  /* 0x0000001706066212 */ /* 0x000fc800078e3cff */
[----:B------:R-:W-:Y:S02]  /*0d80*/  @P0 LOP3.LUT R6, R6, R27, RZ, 0x3c, !PT ;  /* 0x0000001b06060212 */ /* 0x000fe400078e3cff */
[----:B--2---:R-:W-:Y:S02]  /*0d90*/  @P6 LOP3.LUT R9, R9, R20, RZ, 0x3c, !PT ;  /* 0x0000001409096212 */ /* 0x004fe400078e3cff */
[----:B---3--:R-:W-:Y:S02]  /*0da0*/  @P6 LOP3.LUT R7, R7, R22, RZ, 0x3c, !PT ;  /* 0x0000001607076212 */ /* 0x008fe400078e3cff */
[----:B----4-:R-:W-:-:S04]  /*0db0*/  @P6 LOP3.LUT R8, R8, R21, RZ, 0x3c, !PT ;  /* 0x0000001508086212 */ /* 0x010fc800078e3cff */
[----:B------:R-:W-:Y:S02]  /*0dc0*/  @P0 LOP3.LUT R8, R8, R25, RZ, 0x3c, !PT ;  /* 0x0000001908080212 */ /* 0x000fe400078e3cff */
[----:B------:R-:W-:Y:S02]  /*0dd0*/  @P0 LOP3.LUT R7, R7, R26, RZ, 0x3c, !PT ;  /* 0x0000001a07070212 */ /* 0x000fe400078e3cff */
[----:B------:R-:W-:Y:S01]  /*0de0*/  @P0 LOP3.LUT R9, R9, R24, RZ, 0x3c, !PT ;  /* 0x0000001809090212 */ /* 0x000fe200078e3cff */
[----:B------:R-:W-:Y:S06]  /*0df0*/  @P1 BRA `(.L_x_38) ;  /* 0xfffffff400481947 */ /* 0x000fec000383ffff */
[----:B------:R-:W-:Y:S05]  /*0e00*/  BSYNC.RECONVERGENT B3 ;  /* 0x0000000000037941 */ /* 0x000fea0003800200 */
.L_x_37:
[----:B------:R-:W-:-:S05]  /*0e10*/  VIADD R17, R17, 0x1 ;  /* 0x0000000111117836 */ /* 0x000fca0000000000 */
[----:B------:R-:W-:-:S13]  /*0e20*/  ISETP.NE.AND P0, PT, R17, 0x5, PT ;  /* 0x000000051100780c */ /* 0x000fda0003f05270 */
[----:B------:R-:W-:Y:S05]  /*0e30*/  @P0 BRA `(.L_x_39) ;  /* 0xfffffff400280947 */ /* 0x000fea000383ffff */
[----:B------:R-:W-:Y:S05]  /*0e40*/  BSYNC.RECONVERGENT B2 ;  /* 0x0000000000027941 */ /* 0x000fea0003800200 */
.L_x_36:
[----:B------:R1:W-:Y:S01]  /*0e50*/  ST.E.64 desc[UR36][R4.64+0x8], R8 ;  /* 0x0000080804007985 */ /* 0x0003e2000c101b24 */
[----:B------:R-:W-:Y:S01]  /*0e60*/  VIADD R14, R14, 0x1 ;  /* 0x000000010e0e7836 */ /* 0x000fe20000000000 */
[----:B------:R-:W-:Y:S02]  /*0e70*/  LOP3.LUT R11, R13, 0x3, RZ, 0xc0, !PT ;  /* 0x000000030d0b7812 */ /* 0x000fe400078ec0ff */
[----:B------:R1:W-:Y:S02]  /*0e80*/  ST.E.64 desc[UR36][R4.64+0x10], R6 ;  /* 0x0000100604007985 */ /* 0x0003e4000c101b24 */
[----:B------:R-:W-:Y:S02]  /*0e90*/  ISETP.GE.U32.AND P0, PT, R14, R11, PT ;  /* 0x0000000b0e00720c */ /* 0x000fe40003f06070 */
[----:B------:R1:W-:Y:S11]  /*0ea0*/  ST.E desc[UR36][R4.64+0x4], R15 ;  /* 0x0000040f04007985 */ /* 0x0003f6000c101924 */
[----:B------:R-:W-:Y:S05]  /*0eb0*/  @!P0 BRA `(.L_x_40) ;  /* 0xfffffff000f48947 */ /* 0x000fea000383ffff */
.L_x_35:
[----:B------:R-:W-:Y:S05]  /*0ec0*/  BSYNC.RECONVERGENT B1 ;  /* 0x0000000000017941 */ /* 0x000fea0003800200 */
.L_x_34:
[C---:B------:R-:W-:Y:S01]  /*0ed0*/  ISETP.GT.U32.AND P0, PT, R13.reuse, 0x3, PT ;  /* 0x000000030d00780c */ /* 0x040fe20003f04070 */
[----:B------:R-:W-:Y:S01]  /*0ee0*/  VIADD R12, R12, 0x1 ;  /* 0x000000010c0c7836 */ /* 0x000fe20000000000 */
[--C-:B------:R-:W-:Y:S02]  /*0ef0*/  SHF.R.U64 R13, R13, 0x2, R0.reuse ;  /* 0x000000020d0d7819 */ /* 0x100fe40000001200 */
[----:B------:R-:W-:Y:S02]  /*0f00*/  ISETP.GT.U32.AND.EX P0, PT, R0, RZ, PT, P0 ;  /* 0x000000ff0000720c */ /* 0x000fe40003f04100 */
[----:B------:R-:W-:-:S11]  /*0f10*/  SHF.R.U32.HI R0, RZ, 0x2, R0 ;  /* 0x00000002ff007819 */ /* 0x000fd60000011600 */
[----:B------:R-:W-:Y:S05]  /*0f20*/  @P0 BRA `(.L_x_41) ;  /* 0xfffffff000b80947 */ /* 0x000fea000383ffff */
.L_x_33:
[----:B------:R-:W-:Y:S05]  /*0f30*/  BSYNC.RECONVERGENT B0 ;  /* 0x0000000000007941 */ /* 0x000fea0003800200 */
.L_x_32:
[----:B------:R-:W2:Y:S01]  /*0f40*/  LDCU.64 UR4, c[0x4][0x40] ;  /* 0x01000800ff0477ac */ /* 0x000ea20008000a00 */
[----:B------:R-:W-:Y:S01]  /*0f50*/  SHF.R.S32.HI R3, RZ, 0x1f, R16 ;  /* 0x0000001fff037819 */ /* 0x000fe20000011410 */
[----:B------:R-:W-:Y:S04]  /*0f60*/  ST.E.64 desc[UR36][R4.64+0x18], RZ ;  /* 0x000018ff04007985 */ /* 0x000fe8000c101b24 */
[----:B------:R-:W-:Y:S04]  /*0f70*/  ST.E desc[UR36][R4.64+0x20], RZ ;  /* 0x000020ff04007985 */ /* 0x000fe8000c101924 */
[----:B------:R-:W-:Y:S01]  /*0f80*/  ST.E.64 desc[UR36][R4.64+0x28], RZ ;  /* 0x000028ff04007985 */ /* 0x000fe2000c101b24 */
[----:B--2---:R-:W-:-:S04]  /*0f90*/  LEA R2, P0, R16, UR4, 0x3 ;  /* 0x0000000410027c11 */ /* 0x004fc8000f8018ff */
[----:B------:R-:W-:-:S05]  /*0fa0*/  LEA.HI.X R3, R16, UR5, R3, 0x3, P0 ;  /* 0x0000000510037c11 */ /* 0x000fca00080f1c03 */
[----:B------:R-:W-:Y:S01]  /*0fb0*/  STG.E.64 desc[UR36][R2.64], R4 ;  /* 0x0000000402007986 */ /* 0x000fe2000c101b24 */
[----:B------:R-:W-:Y:S05]  /*0fc0*/  EXIT ;  /* 0x000000000000794d */ /* 0x000fea0003800000 */
.L_x_42:
        /* <DEDUP_REMOVED lines=11> */
.L_x_47:


//--------------------- .nv.global.init           --------------------------
	.section	.nv.global.init,"aw",@progbits
	.align	4
.nv.global.init:
	.type		__cudart_i2opi_f,@object
	.size		__cudart_i2opi_f,(mrg32k3aM1SubSeq - __cudart_i2opi_f)
__cudart_i2opi_f:
        /*0000*/ 	.byte	0x41, 0x90, 0x43, 0x3c, 0x99, 0x95, 0x62, 0xdb, 0xc0, 0xdd, 0x34, 0xf5, 0xd1, 0x57, 0x27, 0xfc
        /*0010*/ 	.byte	0x29, 0x15, 0x44, 0x4e, 0x6e, 0x83, 0xf9, 0xa2
	.type		mrg32k3aM1SubSeq,@object
	.size		mrg32k3aM1SubSeq,(mrg32k3aM2SubSeq - mrg32k3aM1SubSeq)
mrg32k3aM1SubSeq:
        /*0018*/ 	.byte	0x0b, 0xcc, 0xee, 0x04, 0x73, 0x29, 0x8b, 0x6f, 0xf6, 0x53, 0x03, 0xf6, 0x23, 0xf6, 0xea, 0xda
        /* <DEDUP_REMOVED lines=125> */
	.type		mrg32k3aM2SubSeq,@object
	.size		mrg32k3aM2SubSeq,(mrg32k3aM1 - mrg32k3aM2SubSeq)
mrg32k3aM2SubSeq:
        /* <DEDUP_REMOVED lines=126> */
	.type		mrg32k3aM1,@object
	.size		mrg32k3aM1,(mrg32k3aM1Seq - mrg32k3aM1)
mrg32k3aM1:
        /* <DEDUP_REMOVED lines=144> */
	.type		mrg32k3aM1Seq,@object
	.size		mrg32k3aM1Seq,(mrg32k3aM2 - mrg32k3aM1Seq)
mrg32k3aM1Seq:
        /* <DEDUP_REMOVED lines=144> */
	.type		mrg32k3aM2,@object
	.size		mrg32k3aM2,(mrg32k3aM2Seq - mrg32k3aM2)
mrg32k3aM2:
        /* <DEDUP_REMOVED lines=144> */
	.type		mrg32k3aM2Seq,@object
	.size		mrg32k3aM2Seq,(precalc_xorwow_matrix - mrg32k3aM2Seq)
mrg32k3aM2Seq:
        /* <DEDUP_REMOVED lines=144> */
	.type		precalc_xorwow_matrix,@object
	.size		precalc_xorwow_matrix,(precalc_xorwow_offset_matrix - precalc_xorwow_matrix)
precalc_xorwow_matrix:
        /* <DEDUP_REMOVED lines=6400> */
	.type		precalc_xorwow_offset_matrix,@object
	.size		precalc_xorwow_offset_matrix,(.L_1 - precalc_xorwow_offset_matrix)
precalc_xorwow_offset_matrix:
        /* <DEDUP_REMOVED lines=6400> */
.L_1:


//--------------------- .nv.shared.end_simulation --------------------------
	.section	.nv.shared.end_simulation,"aw",@nobits
	.sectionflags	@""
	.align	4
.nv.shared.end_simulation:
	.zero		1216


//--------------------- .nv.shared.reserved.0     --------------------------
	.section	.nv.shared.reserved.0,"aw",@nobits
	.weak		__nv_reservedSMEM_offset_0_alias
	.size		__nv_reservedSMEM_offset_0_alias, 0, 64
	.other		__nv_reservedSMEM_offset_0_alias,@"STO_CUDA_RESERVED_SHARED STV_DEFAULT"
__nv_reservedSMEM_offset_0_alias:
	.zero		0
	.zero		64


//--------------------- .nv.global                --------------------------
	.section	.nv.global,"aw",@nobits
	.align	8
.nv.global:
	.type		curand_states,@object
	.size		curand_states,(.L_9 - curand_states)
curand_states:
	.zero		32
.L_9:


//--------------------- .nv.shared.continue_simulation --------------------------
	.section	.nv.shared.continue_simulation,"aw",@nobits
	.sectionflags	@""
	.align	4
.nv.shared.continue_simulation:
	.zero		1216


//--------------------- .nv.shared.prepare_simulation --------------------------
	.section	.nv.shared.prepare_simulation,"aw",@nobits
	.sectionflags	@""
	.align	4
.nv.shared.prepare_simulation:
	.zero		1216


//--------------------- .nv.constant0.end_simulation --------------------------
	.section	.nv.constant0.end_simulation,"a",@progbits
	.sectionflags	@""
	.align	4
.nv.constant0.end_simulation:
	.zero		912


//--------------------- .nv.constant0.continue_simulation --------------------------
	.section	.nv.constant0.continue_simulation,"a",@progbits
	.sectionflags	@""
	.align	4
.nv.constant0.continue_simulation:
	.zero		912


//--------------------- .nv.constant0.prepare_simulation --------------------------
	.section	.nv.constant0.prepare_simulation,"a",@progbits
	.sectionflags	@""
	.align	4
.nv.constant0.prepare_simulation:
	.zero		912


//--------------------- .nv.constant0._Z10initkerneli --------------------------
	.section	.nv.constant0._Z10initkerneli,"a",@progbits
	.sectionflags	@""
	.align	4
.nv.constant0._Z10initkerneli:
	.zero		900


//--------------------- SYMBOLS --------------------------

	.type		.nv.reservedSmem.offset0,@object
	.size		.nv.reservedSmem.offset0,0x4
	.type		.nv.reservedSmem.cap,@object
	.size		.nv.reservedSmem.cap,0x4
	.type		malloc,@function
